//
// Generated by NVIDIA NVVM Compiler
//
// Compiler Build ID: CL-36424714
// Cuda compilation tools, release 13.0, V13.0.88
// Based on NVVM 20.0.0
//

.version 9.0
.target sm_100
.address_size 64

	// .globl	_Z9kernelXORPjS_Piii
// _ZZ13kernelXOR_impPKjS0_PiiiE7sbitset has been demoted
// _ZZ13kernelXOR_impPKjS0_PiiiE4ssum has been demoted

.visible .entry _Z9kernelXORPjS_Piii(
	.param .u64 .ptr .align 1 _Z9kernelXORPjS_Piii_param_0,
	.param .u64 .ptr .align 1 _Z9kernelXORPjS_Piii_param_1,
	.param .u64 .ptr .align 1 _Z9kernelXORPjS_Piii_param_2,
	.param .u32 _Z9kernelXORPjS_Piii_param_3,
	.param .u32 _Z9kernelXORPjS_Piii_param_4
)
{
	.reg .pred 	%p<11>;
	.reg .b32 	%r<206>;
	.reg .b64 	%rd<31>;

	ld.param.u64 	%rd11, [_Z9kernelXORPjS_Piii_param_0];
	ld.param.u64 	%rd12, [_Z9kernelXORPjS_Piii_param_1];
	ld.param.u64 	%rd10, [_Z9kernelXORPjS_Piii_param_2];
	ld.param.u32 	%r36, [_Z9kernelXORPjS_Piii_param_3];
	ld.param.u32 	%r37, [_Z9kernelXORPjS_Piii_param_4];
	cvta.to.global.u64 	%rd1, %rd12;
	cvta.to.global.u64 	%rd2, %rd11;
	mov.u32 	%r38, %ctaid.x;
	mov.u32 	%r39, %ntid.x;
	mov.u32 	%r40, %tid.x;
	mad.lo.s32 	%r1, %r38, %r39, %r40;
	setp.ge.s32 	%p1, %r1, %r37;
	@%p1 bra 	$L__BB0_15;
	setp.lt.s32 	%p2, %r36, 1;
	mov.b32 	%r205, 0;
	@%p2 bra 	$L__BB0_14;
	mul.lo.s32 	%r2, %r36, %r1;
	and.b32  	%r3, %r36, 15;
	setp.lt.u32 	%p3, %r36, 16;
	mov.b32 	%r197, 0;
	mov.u32 	%r205, %r197;
	@%p3 bra 	$L__BB0_5;
	and.b32  	%r197, %r36, 2147483632;
	neg.s32 	%r191, %r197;
	add.s64 	%rd29, %rd2, 32;
	add.s64 	%rd4, %rd1, 32;
	mov.b32 	%r205, 0;
	mov.u32 	%r190, %r2;
$L__BB0_4:
	.pragma "nounroll";
	mul.wide.s32 	%rd13, %r190, 4;
	add.s64 	%rd14, %rd4, %rd13;
	ld.global.u32 	%r45, [%rd29+-32];
	ld.global.u32 	%r46, [%rd14+-32];
	xor.b32  	%r47, %r46, %r45;
	popc.b32 	%r48, %r47;
	add.s32 	%r49, %r48, %r205;
	ld.global.u32 	%r50, [%rd29+-28];
	ld.global.u32 	%r51, [%rd14+-28];
	xor.b32  	%r52, %r51, %r50;
	popc.b32 	%r53, %r52;
	add.s32 	%r54, %r53, %r49;
	ld.global.u32 	%r55, [%rd29+-24];
	ld.global.u32 	%r56, [%rd14+-24];
	xor.b32  	%r57, %r56, %r55;
	popc.b32 	%r58, %r57;
	add.s32 	%r59, %r58, %r54;
	ld.global.u32 	%r60, [%rd29+-20];
	ld.global.u32 	%r61, [%rd14+-20];
	xor.b32  	%r62, %r61, %r60;
	popc.b32 	%r63, %r62;
	add.s32 	%r64, %r63, %r59;
	ld.global.u32 	%r65, [%rd29+-16];
	ld.global.u32 	%r66, [%rd14+-16];
	xor.b32  	%r67, %r66, %r65;
	popc.b32 	%r68, %r67;
	add.s32 	%r69, %r68, %r64;
	ld.global.u32 	%r70, [%rd29+-12];
	ld.global.u32 	%r71, [%rd14+-12];
	xor.b32  	%r72, %r71, %r70;
	popc.b32 	%r73, %r72;
	add.s32 	%r74, %r73, %r69;
	ld.global.u32 	%r75, [%rd29+-8];
	ld.global.u32 	%r76, [%rd14+-8];
	xor.b32  	%r77, %r76, %r75;
	popc.b32 	%r78, %r77;
	add.s32 	%r79, %r78, %r74;
	ld.global.u32 	%r80, [%rd29+-4];
	ld.global.u32 	%r81, [%rd14+-4];
	xor.b32  	%r82, %r81, %r80;
	popc.b32 	%r83, %r82;
	add.s32 	%r84, %r83, %r79;
	ld.global.u32 	%r85, [%rd29];
	ld.global.u32 	%r86, [%rd14];
	xor.b32  	%r87, %r86, %r85;
	popc.b32 	%r88, %r87;
	add.s32 	%r89, %r88, %r84;
	ld.global.u32 	%r90, [%rd29+4];
	ld.global.u32 	%r91, [%rd14+4];
	xor.b32  	%r92, %r91, %r90;
	popc.b32 	%r93, %r92;
	add.s32 	%r94, %r93, %r89;
	ld.global.u32 	%r95, [%rd29+8];
	ld.global.u32 	%r96, [%rd14+8];
	xor.b32  	%r97, %r96, %r95;
	popc.b32 	%r98, %r97;
	add.s32 	%r99, %r98, %r94;
	ld.global.u32 	%r100, [%rd29+12];
	ld.global.u32 	%r101, [%rd14+12];
	xor.b32  	%r102, %r101, %r100;
	popc.b32 	%r103, %r102;
	add.s32 	%r104, %r103, %r99;
	ld.global.u32 	%r105, [%rd29+16];
	ld.global.u32 	%r106, [%rd14+16];
	xor.b32  	%r107, %r106, %r105;
	popc.b32 	%r108, %r107;
	add.s32 	%r109, %r108, %r104;
	ld.global.u32 	%r110, [%rd29+20];
	ld.global.u32 	%r111, [%rd14+20];
	xor.b32  	%r112, %r111, %r110;
	popc.b32 	%r113, %r112;
	add.s32 	%r114, %r113, %r109;
	ld.global.u32 	%r115, [%rd29+24];
	ld.global.u32 	%r116, [%rd14+24];
	xor.b32  	%r117, %r116, %r115;
	popc.b32 	%r118, %r117;
	add.s32 	%r119, %r118, %r114;
	ld.global.u32 	%r120, [%rd29+28];
	ld.global.u32 	%r121, [%rd14+28];
	xor.b32  	%r122, %r121, %r120;
	popc.b32 	%r123, %r122;
	add.s32 	%r205, %r123, %r119;
	add.s32 	%r191, %r191, 16;
	add.s64 	%rd29, %rd29, 64;
	add.s32 	%r190, %r190, 16;
	setp.ne.s32 	%p4, %r191, 0;
	@%p4 bra 	$L__BB0_4;
$L__BB0_5:
	setp.eq.s32 	%p5, %r3, 0;
	@%p5 bra 	$L__BB0_14;
	and.b32  	%r15, %r36, 7;
	setp.lt.u32 	%p6, %r3, 8;
	@%p6 bra 	$L__BB0_8;
	mul.wide.u32 	%rd15, %r197, 4;
	add.s64 	%rd16, %rd2, %rd15;
	ld.global.u32 	%r125, [%rd16];
	add.s32 	%r126, %r197, %r2;
	mul.wide.s32 	%rd17, %r126, 4;
	add.s64 	%rd18, %rd1, %rd17;
	ld.global.u32 	%r127, [%rd18];
	xor.b32  	%r128, %r127, %r125;
	popc.b32 	%r129, %r128;
	add.s32 	%r130, %r129, %r205;
	ld.global.u32 	%r131, [%rd16+4];
	ld.global.u32 	%r132, [%rd18+4];
	xor.b32  	%r133, %r132, %r131;
	popc.b32 	%r134, %r133;
	add.s32 	%r135, %r134, %r130;
	ld.global.u32 	%r136, [%rd16+8];
	ld.global.u32 	%r137, [%rd18+8];
	xor.b32  	%r138, %r137, %r136;
	popc.b32 	%r139, %r138;
	add.s32 	%r140, %r139, %r135;
	ld.global.u32 	%r141, [%rd16+12];
	ld.global.u32 	%r142, [%rd18+12];
	xor.b32  	%r143, %r142, %r141;
	popc.b32 	%r144, %r143;
	add.s32 	%r145, %r144, %r140;
	ld.global.u32 	%r146, [%rd16+16];
	ld.global.u32 	%r147, [%rd18+16];
	xor.b32  	%r148, %r147, %r146;
	popc.b32 	%r149, %r148;
	add.s32 	%r150, %r149, %r145;
	ld.global.u32 	%r151, [%rd16+20];
	ld.global.u32 	%r152, [%rd18+20];
	xor.b32  	%r153, %r152, %r151;
	popc.b32 	%r154, %r153;
	add.s32 	%r155, %r154, %r150;
	ld.global.u32 	%r156, [%rd16+24];
	ld.global.u32 	%r157, [%rd18+24];
	xor.b32  	%r158, %r157, %r156;
	popc.b32 	%r159, %r158;
	add.s32 	%r160, %r159, %r155;
	ld.global.u32 	%r161, [%rd16+28];
	ld.global.u32 	%r162, [%rd18+28];
	xor.b32  	%r163, %r162, %r161;
	popc.b32 	%r164, %r163;
	add.s32 	%r205, %r164, %r160;
	add.s32 	%r197, %r197, 8;
$L__BB0_8:
	setp.eq.s32 	%p7, %r15, 0;
	@%p7 bra 	$L__BB0_14;
	and.b32  	%r21, %r36, 3;
	setp.lt.u32 	%p8, %r15, 4;
	@%p8 bra 	$L__BB0_11;
	mul.wide.u32 	%rd19, %r197, 4;
	add.s64 	%rd20, %rd2, %rd19;
	ld.global.u32 	%r166, [%rd20];
	add.s32 	%r167, %r197, %r2;
	mul.wide.s32 	%rd21, %r167, 4;
	add.s64 	%rd22, %rd1, %rd21;
	ld.global.u32 	%r168, [%rd22];
	xor.b32  	%r169, %r168, %r166;
	popc.b32 	%r170, %r169;
	add.s32 	%r171, %r170, %r205;
	ld.global.u32 	%r172, [%rd20+4];
	ld.global.u32 	%r173, [%rd22+4];
	xor.b32  	%r174, %r173, %r172;
	popc.b32 	%r175, %r174;
	add.s32 	%r176, %r175, %r171;
	ld.global.u32 	%r177, [%rd20+8];
	ld.global.u32 	%r178, [%rd22+8];
	xor.b32  	%r179, %r178, %r177;
	popc.b32 	%r180, %r179;
	add.s32 	%r181, %r180, %r176;
	ld.global.u32 	%r182, [%rd20+12];
	ld.global.u32 	%r183, [%rd22+12];
	xor.b32  	%r184, %r183, %r182;
	popc.b32 	%r185, %r184;
	add.s32 	%r205, %r185, %r181;
	add.s32 	%r197, %r197, 4;
$L__BB0_11:
	setp.eq.s32 	%p9, %r21, 0;
	@%p9 bra 	$L__BB0_14;
	add.s32 	%r203, %r197, %r2;
	mul.wide.u32 	%rd23, %r197, 4;
	add.s64 	%rd30, %rd2, %rd23;
	neg.s32 	%r202, %r21;
$L__BB0_13:
	.pragma "nounroll";
	mul.wide.s32 	%rd24, %r203, 4;
	add.s64 	%rd25, %rd1, %rd24;
	ld.global.u32 	%r186, [%rd30];
	ld.global.u32 	%r187, [%rd25];
	xor.b32  	%r188, %r187, %r186;
	popc.b32 	%r189, %r188;
	add.s32 	%r205, %r189, %r205;
	add.s32 	%r203, %r203, 1;
	add.s64 	%rd30, %rd30, 4;
	add.s32 	%r202, %r202, 1;
	setp.ne.s32 	%p10, %r202, 0;
	@%p10 bra 	$L__BB0_13;
$L__BB0_14:
	cvta.to.global.u64 	%rd26, %rd10;
	mul.wide.s32 	%rd27, %r1, 4;
	add.s64 	%rd28, %rd26, %rd27;
	st.global.u32 	[%rd28], %r205;
$L__BB0_15:
	ret;

}
	// .globl	_Z10kernelXOR2PjS_Piii
.visible .entry _Z10kernelXOR2PjS_Piii(
	.param .u64 .ptr .align 1 _Z10kernelXOR2PjS_Piii_param_0,
	.param .u64 .ptr .align 1 _Z10kernelXOR2PjS_Piii_param_1,
	.param .u64 .ptr .align 1 _Z10kernelXOR2PjS_Piii_param_2,
	.param .u32 _Z10kernelXOR2PjS_Piii_param_3,
	.param .u32 _Z10kernelXOR2PjS_Piii_param_4
)
{
	.reg .pred 	%p<11>;
	.reg .b32 	%r<206>;
	.reg .b64 	%rd<31>;

	ld.param.u64 	%rd11, [_Z10kernelXOR2PjS_Piii_param_0];
	ld.param.u64 	%rd12, [_Z10kernelXOR2PjS_Piii_param_1];
	ld.param.u64 	%rd10, [_Z10kernelXOR2PjS_Piii_param_2];
	ld.param.u32 	%r36, [_Z10kernelXOR2PjS_Piii_param_3];
	ld.param.u32 	%r37, [_Z10kernelXOR2PjS_Piii_param_4];
	cvta.to.global.u64 	%rd1, %rd12;
	cvta.to.global.u64 	%rd2, %rd11;
	mov.u32 	%r38, %ctaid.x;
	mov.u32 	%r39, %ntid.x;
	mov.u32 	%r40, %tid.x;
	mad.lo.s32 	%r1, %r38, %r39, %r40;
	setp.ge.s32 	%p1, %r1, %r37;
	@%p1 bra 	$L__BB1_15;
	setp.lt.s32 	%p2, %r36, 1;
	mov.b32 	%r205, 0;
	@%p2 bra 	$L__BB1_14;
	mul.lo.s32 	%r2, %r36, %r1;
	and.b32  	%r3, %r36, 15;
	setp.lt.u32 	%p3, %r36, 16;
	mov.b32 	%r197, 0;
	mov.u32 	%r205, %r197;
	@%p3 bra 	$L__BB1_5;
	and.b32  	%r197, %r36, 2147483632;
	neg.s32 	%r191, %r197;
	add.s64 	%rd29, %rd2, 32;
	add.s64 	%rd4, %rd1, 32;
	mov.b32 	%r205, 0;
	mov.u32 	%r190, %r2;
$L__BB1_4:
	.pragma "nounroll";
	mul.wide.s32 	%rd13, %r190, 4;
	add.s64 	%rd14, %rd4, %rd13;
	ld.global.u32 	%r45, [%rd29+-32];
	ld.global.u32 	%r46, [%rd14+-32];
	xor.b32  	%r47, %r46, %r45;
	popc.b32 	%r48, %r47;
	add.s32 	%r49, %r48, %r205;
	ld.global.u32 	%r50, [%rd29+-28];
	ld.global.u32 	%r51, [%rd14+-28];
	xor.b32  	%r52, %r51, %r50;
	popc.b32 	%r53, %r52;
	add.s32 	%r54, %r53, %r49;
	ld.global.u32 	%r55, [%rd29+-24];
	ld.global.u32 	%r56, [%rd14+-24];
	xor.b32  	%r57, %r56, %r55;
	popc.b32 	%r58, %r57;
	add.s32 	%r59, %r58, %r54;
	ld.global.u32 	%r60, [%rd29+-20];
	ld.global.u32 	%r61, [%rd14+-20];
	xor.b32  	%r62, %r61, %r60;
	popc.b32 	%r63, %r62;
	add.s32 	%r64, %r63, %r59;
	ld.global.u32 	%r65, [%rd29+-16];
	ld.global.u32 	%r66, [%rd14+-16];
	xor.b32  	%r67, %r66, %r65;
	popc.b32 	%r68, %r67;
	add.s32 	%r69, %r68, %r64;
	ld.global.u32 	%r70, [%rd29+-12];
	ld.global.u32 	%r71, [%rd14+-12];
	xor.b32  	%r72, %r71, %r70;
	popc.b32 	%r73, %r72;
	add.s32 	%r74, %r73, %r69;
	ld.global.u32 	%r75, [%rd29+-8];
	ld.global.u32 	%r76, [%rd14+-8];
	xor.b32  	%r77, %r76, %r75;
	popc.b32 	%r78, %r77;
	add.s32 	%r79, %r78, %r74;
	ld.global.u32 	%r80, [%rd29+-4];
	ld.global.u32 	%r81, [%rd14+-4];
	xor.b32  	%r82, %r81, %r80;
	popc.b32 	%r83, %r82;
	add.s32 	%r84, %r83, %r79;
	ld.global.u32 	%r85, [%rd29];
	ld.global.u32 	%r86, [%rd14];
	xor.b32  	%r87, %r86, %r85;
	popc.b32 	%r88, %r87;
	add.s32 	%r89, %r88, %r84;
	ld.global.u32 	%r90, [%rd29+4];
	ld.global.u32 	%r91, [%rd14+4];
	xor.b32  	%r92, %r91, %r90;
	popc.b32 	%r93, %r92;
	add.s32 	%r94, %r93, %r89;
	ld.global.u32 	%r95, [%rd29+8];
	ld.global.u32 	%r96, [%rd14+8];
	xor.b32  	%r97, %r96, %r95;
	popc.b32 	%r98, %r97;
	add.s32 	%r99, %r98, %r94;
	ld.global.u32 	%r100, [%rd29+12];
	ld.global.u32 	%r101, [%rd14+12];
	xor.b32  	%r102, %r101, %r100;
	popc.b32 	%r103, %r102;
	add.s32 	%r104, %r103, %r99;
	ld.global.u32 	%r105, [%rd29+16];
	ld.global.u32 	%r106, [%rd14+16];
	xor.b32  	%r107, %r106, %r105;
	popc.b32 	%r108, %r107;
	add.s32 	%r109, %r108, %r104;
	ld.global.u32 	%r110, [%rd29+20];
	ld.global.u32 	%r111, [%rd14+20];
	xor.b32  	%r112, %r111, %r110;
	popc.b32 	%r113, %r112;
	add.s32 	%r114, %r113, %r109;
	ld.global.u32 	%r115, [%rd29+24];
	ld.global.u32 	%r116, [%rd14+24];
	xor.b32  	%r117, %r116, %r115;
	popc.b32 	%r118, %r117;
	add.s32 	%r119, %r118, %r114;
	ld.global.u32 	%r120, [%rd29+28];
	ld.global.u32 	%r121, [%rd14+28];
	xor.b32  	%r122, %r121, %r120;
	popc.b32 	%r123, %r122;
	add.s32 	%r205, %r123, %r119;
	add.s32 	%r191, %r191, 16;
	add.s64 	%rd29, %rd29, 64;
	add.s32 	%r190, %r190, 16;
	setp.ne.s32 	%p4, %r191, 0;
	@%p4 bra 	$L__BB1_4;
$L__BB1_5:
	setp.eq.s32 	%p5, %r3, 0;
	@%p5 bra 	$L__BB1_14;
	and.b32  	%r15, %r36, 7;
	setp.lt.u32 	%p6, %r3, 8;
	@%p6 bra 	$L__BB1_8;
	mul.wide.u32 	%rd15, %r197, 4;
	add.s64 	%rd16, %rd2, %rd15;
	ld.global.u32 	%r125, [%rd16];
	add.s32 	%r126, %r197, %r2;
	mul.wide.s32 	%rd17, %r126, 4;
	add.s64 	%rd18, %rd1, %rd17;
	ld.global.u32 	%r127, [%rd18];
	xor.b32  	%r128, %r127, %r125;
	popc.b32 	%r129, %r128;
	add.s32 	%r130, %r129, %r205;
	ld.global.u32 	%r131, [%rd16+4];
	ld.global.u32 	%r132, [%rd18+4];
	xor.b32  	%r133, %r132, %r131;
	popc.b32 	%r134, %r133;
	add.s32 	%r135, %r134, %r130;
	ld.global.u32 	%r136, [%rd16+8];
	ld.global.u32 	%r137, [%rd18+8];
	xor.b32  	%r138, %r137, %r136;
	popc.b32 	%r139, %r138;
	add.s32 	%r140, %r139, %r135;
	ld.global.u32 	%r141, [%rd16+12];
	ld.global.u32 	%r142, [%rd18+12];
	xor.b32  	%r143, %r142, %r141;
	popc.b32 	%r144, %r143;
	add.s32 	%r145, %r144, %r140;
	ld.global.u32 	%r146, [%rd16+16];
	ld.global.u32 	%r147, [%rd18+16];
	xor.b32  	%r148, %r147, %r146;
	popc.b32 	%r149, %r148;
	add.s32 	%r150, %r149, %r145;
	ld.global.u32 	%r151, [%rd16+20];
	ld.global.u32 	%r152, [%rd18+20];
	xor.b32  	%r153, %r152, %r151;
	popc.b32 	%r154, %r153;
	add.s32 	%r155, %r154, %r150;
	ld.global.u32 	%r156, [%rd16+24];
	ld.global.u32 	%r157, [%rd18+24];
	xor.b32  	%r158, %r157, %r156;
	popc.b32 	%r159, %r158;
	add.s32 	%r160, %r159, %r155;
	ld.global.u32 	%r161, [%rd16+28];
	ld.global.u32 	%r162, [%rd18+28];
	xor.b32  	%r163, %r162, %r161;
	popc.b32 	%r164, %r163;
	add.s32 	%r205, %r164, %r160;
	add.s32 	%r197, %r197, 8;
$L__BB1_8:
	setp.eq.s32 	%p7, %r15, 0;
	@%p7 bra 	$L__BB1_14;
	and.b32  	%r21, %r36, 3;
	setp.lt.u32 	%p8, %r15, 4;
	@%p8 bra 	$L__BB1_11;
	mul.wide.u32 	%rd19, %r197, 4;
	add.s64 	%rd20, %rd2, %rd19;
	ld.global.u32 	%r166, [%rd20];
	add.s32 	%r167, %r197, %r2;
	mul.wide.s32 	%rd21, %r167, 4;
	add.s64 	%rd22, %rd1, %rd21;
	ld.global.u32 	%r168, [%rd22];
	xor.b32  	%r169, %r168, %r166;
	popc.b32 	%r170, %r169;
	add.s32 	%r171, %r170, %r205;
	ld.global.u32 	%r172, [%rd20+4];
	ld.global.u32 	%r173, [%rd22+4];
	xor.b32  	%r174, %r173, %r172;
	popc.b32 	%r175, %r174;
	add.s32 	%r176, %r175, %r171;
	ld.global.u32 	%r177, [%rd20+8];
	ld.global.u32 	%r178, [%rd22+8];
	xor.b32  	%r179, %r178, %r177;
	popc.b32 	%r180, %r179;
	add.s32 	%r181, %r180, %r176;
	ld.global.u32 	%r182, [%rd20+12];
	ld.global.u32 	%r183, [%rd22+12];
	xor.b32  	%r184, %r183, %r182;
	popc.b32 	%r185, %r184;
	add.s32 	%r205, %r185, %r181;
	add.s32 	%r197, %r197, 4;
$L__BB1_11:
	setp.eq.s32 	%p9, %r21, 0;
	@%p9 bra 	$L__BB1_14;
	add.s32 	%r203, %r197, %r2;
	mul.wide.u32 	%rd23, %r197, 4;
	add.s64 	%rd30, %rd2, %rd23;
	neg.s32 	%r202, %r21;
$L__BB1_13:
	.pragma "nounroll";
	mul.wide.s32 	%rd24, %r203, 4;
	add.s64 	%rd25, %rd1, %rd24;
	ld.global.u32 	%r186, [%rd30];
	ld.global.u32 	%r187, [%rd25];
	xor.b32  	%r188, %r187, %r186;
	popc.b32 	%r189, %r188;
	add.s32 	%r205, %r189, %r205;
	add.s32 	%r203, %r203, 1;
	add.s64 	%rd30, %rd30, 4;
	add.s32 	%r202, %r202, 1;
	setp.ne.s32 	%p10, %r202, 0;
	@%p10 bra 	$L__BB1_13;
$L__BB1_14:
	cvta.to.global.u64 	%rd26, %rd10;
	mul.wide.s32 	%rd27, %r1, 4;
	add.s64 	%rd28, %rd26, %rd27;
	st.global.u32 	[%rd28], %r205;
$L__BB1_15:
	ret;

}
	// .globl	_Z13kernelXOR_impPKjS0_Piii
.visible .entry _Z13kernelXOR_impPKjS0_Piii(
	.param .u64 .ptr .align 1 _Z13kernelXOR_impPKjS0_Piii_param_0,
	.param .u64 .ptr .align 1 _Z13kernelXOR_impPKjS0_Piii_param_1,
	.param .u64 .ptr .align 1 _Z13kernelXOR_impPKjS0_Piii_param_2,
	.param .u32 _Z13kernelXOR_impPKjS0_Piii_param_3,
	.param .u32 _Z13kernelXOR_impPKjS0_Piii_param_4
)
{
	.reg .pred 	%p<15>;
	.reg .b32 	%r<65>;
	.reg .b64 	%rd<13>;
	// demoted variable
	.shared .align 4 .b8 _ZZ13kernelXOR_impPKjS0_PiiiE7sbitset[2048];
	// demoted variable
	.shared .align 4 .b8 _ZZ13kernelXOR_impPKjS0_PiiiE4ssum[1024];
	ld.param.u64 	%rd4, [_Z13kernelXOR_impPKjS0_Piii_param_0];
	ld.param.u64 	%rd5, [_Z13kernelXOR_impPKjS0_Piii_param_1];
	ld.param.u64 	%rd6, [_Z13kernelXOR_impPKjS0_Piii_param_2];
	ld.param.u32 	%r17, [_Z13kernelXOR_impPKjS0_Piii_param_3];
	ld.param.u32 	%r18, [_Z13kernelXOR_impPKjS0_Piii_param_4];
	mov.u32 	%r1, %tid.x;
	setp.ge.s32 	%p1, %r1, %r17;
	@%p1 bra 	$L__BB2_3;
	mov.u32 	%r2, %ntid.x;
	cvta.to.global.u64 	%rd1, %rd4;
	mov.u32 	%r21, _ZZ13kernelXOR_impPKjS0_PiiiE7sbitset;
	mov.u32 	%r60, %r1;
$L__BB2_2:
	mul.wide.s32 	%rd7, %r60, 4;
	add.s64 	%rd8, %rd1, %rd7;
	ld.global.nc.u32 	%r19, [%rd8];
	shl.b32 	%r20, %r60, 2;
	add.s32 	%r22, %r21, %r20;
	st.shared.u32 	[%r22], %r19;
	add.s32 	%r60, %r60, %r2;
	setp.lt.s32 	%p2, %r60, %r17;
	@%p2 bra 	$L__BB2_2;
$L__BB2_3:
	bar.sync 	0;
	mov.u32 	%r61, %ctaid.x;
	setp.ge.s32 	%p3, %r61, %r18;
	@%p3 bra 	$L__BB2_25;
	mov.u32 	%r6, %ntid.x;
	shl.b32 	%r23, %r1, 2;
	mov.u32 	%r24, _ZZ13kernelXOR_impPKjS0_PiiiE4ssum;
	add.s32 	%r7, %r24, %r23;
	mov.u32 	%r8, %nctaid.x;
	cvta.to.global.u64 	%rd2, %rd6;
	cvta.to.global.u64 	%rd3, %rd5;
$L__BB2_5:
	setp.ge.s32 	%p4, %r1, %r17;
	mov.b32 	%r64, 0;
	@%p4 bra 	$L__BB2_8;
	mul.lo.s32 	%r10, %r61, %r17;
	mov.b32 	%r64, 0;
	mov.u32 	%r62, %r1;
$L__BB2_7:
	shl.b32 	%r27, %r62, 2;
	mov.u32 	%r28, _ZZ13kernelXOR_impPKjS0_PiiiE7sbitset;
	add.s32 	%r29, %r28, %r27;
	ld.shared.u32 	%r30, [%r29];
	add.s32 	%r31, %r62, %r10;
	mul.wide.s32 	%rd9, %r31, 4;
	add.s64 	%rd10, %rd3, %rd9;
	ld.global.nc.u32 	%r32, [%rd10];
	xor.b32  	%r33, %r32, %r30;
	popc.b32 	%r34, %r33;
	add.s32 	%r64, %r34, %r64;
	add.s32 	%r62, %r62, %r6;
	setp.lt.s32 	%p5, %r62, %r17;
	@%p5 bra 	$L__BB2_7;
$L__BB2_8:
	setp.gt.u32 	%p6, %r1, 127;
	st.shared.u32 	[%r7], %r64;
	bar.sync 	0;
	@%p6 bra 	$L__BB2_10;
	ld.shared.u32 	%r35, [%r7+512];
	ld.shared.u32 	%r36, [%r7];
	add.s32 	%r37, %r36, %r35;
	st.shared.u32 	[%r7], %r37;
$L__BB2_10:
	setp.gt.u32 	%p7, %r1, 63;
	bar.sync 	0;
	@%p7 bra 	$L__BB2_12;
	ld.shared.u32 	%r38, [%r7+256];
	ld.shared.u32 	%r39, [%r7];
	add.s32 	%r40, %r39, %r38;
	st.shared.u32 	[%r7], %r40;
$L__BB2_12:
	setp.gt.u32 	%p8, %r1, 31;
	bar.sync 	0;
	@%p8 bra 	$L__BB2_14;
	ld.shared.u32 	%r41, [%r7+128];
	ld.shared.u32 	%r42, [%r7];
	add.s32 	%r43, %r42, %r41;
	st.shared.u32 	[%r7], %r43;
$L__BB2_14:
	setp.gt.u32 	%p9, %r1, 15;
	bar.sync 	0;
	@%p9 bra 	$L__BB2_16;
	ld.shared.u32 	%r44, [%r7+64];
	ld.shared.u32 	%r45, [%r7];
	add.s32 	%r46, %r45, %r44;
	st.shared.u32 	[%r7], %r46;
$L__BB2_16:
	setp.gt.u32 	%p10, %r1, 7;
	bar.sync 	0;
	@%p10 bra 	$L__BB2_18;
	ld.shared.u32 	%r47, [%r7+32];
	ld.shared.u32 	%r48, [%r7];
	add.s32 	%r49, %r48, %r47;
	st.shared.u32 	[%r7], %r49;
$L__BB2_18:
	setp.gt.u32 	%p11, %r1, 3;
	bar.sync 	0;
	@%p11 bra 	$L__BB2_20;
	ld.shared.u32 	%r50, [%r7+16];
	ld.shared.u32 	%r51, [%r7];
	add.s32 	%r52, %r51, %r50;
	st.shared.u32 	[%r7], %r52;
$L__BB2_20:
	setp.gt.u32 	%p12, %r1, 1;
	bar.sync 	0;
	@%p12 bra 	$L__BB2_22;
	ld.shared.u32 	%r53, [%r7+8];
	ld.shared.u32 	%r54, [%r7];
	add.s32 	%r55, %r54, %r53;
	st.shared.u32 	[%r7], %r55;
$L__BB2_22:
	setp.ne.s32 	%p13, %r1, 0;
	bar.sync 	0;
	@%p13 bra 	$L__BB2_24;
	ld.shared.u32 	%r56, [_ZZ13kernelXOR_impPKjS0_PiiiE4ssum+4];
	ld.shared.u32 	%r57, [%r7];
	add.s32 	%r58, %r57, %r56;
	st.shared.u32 	[%r7], %r58;
	ld.shared.u32 	%r59, [_ZZ13kernelXOR_impPKjS0_PiiiE4ssum];
	mul.wide.s32 	%rd11, %r61, 4;
	add.s64 	%rd12, %rd2, %rd11;
	st.global.u32 	[%rd12], %r59;
$L__BB2_24:
	add.s32 	%r61, %r61, %r8;
	setp.lt.s32 	%p14, %r61, %r18;
	@%p14 bra 	$L__BB2_5;
$L__BB2_25:
	ret;

}


// ===== COMPILED SASS (sm_100) =====

	.target	sm_100

	.elftype	@"ET_EXEC"


//--------------------- .note.nv.tkinfo           --------------------------
	.section	.note.nv.tkinfo,"",@"SHT_NOTE"
	.sectionflags	@"SHF_NOTE_NV_TKINFO"
	.tkinfo
        /*0018*/ 	.word	0x00000002
        /*0030*/ 	.string	""
        /*0030*/ 	.string	"ptxas"
        /*0030*/ 	.string	"Cuda compilation tools, release 13.0, V13.0.88"
        /*0030*/ 	.string	"Build cuda_13.0.r13.0/compiler.36424714_0"
        /*0030*/ 	.string	"-arch sm_100 -m 64 "



//--------------------- .note.nv.cuinfo           --------------------------
	.section	.note.nv.cuinfo,"",@"SHT_NOTE"
	.sectionflags	@"SHF_NOTE_NV_CUINFO"
        /*0018*/ 	.short	0x0002
        /*001a*/ 	.short	0x0064
        /*001c*/ 	.short	0x0082
	.zero		2


//--------------------- .nv.info                  --------------------------
	.section	.nv.info,"",@"SHT_CUDA_INFO"
	.align	4


	//----- nvinfo : EIATTR_REGCOUNT
	.align		4
        /*0000*/ 	.byte	0x04, 0x2f
        /*0002*/ 	.short	(.L_1 - .L_0)
	.align		4
.L_0:
        /*0004*/ 	.word	index@(_Z9kernelXORPjS_Piii)
        /*0008*/ 	.word	0x0000001f


	//----- nvinfo : EIATTR_FRAME_SIZE
	.align		4
.L_1:
        /*000c*/ 	.byte	0x04, 0x11
        /*000e*/ 	.short	(.L_3 - .L_2)
	.align		4
.L_2:
        /*0010*/ 	.word	index@(_Z9kernelXORPjS_Piii)
        /*0014*/ 	.word	0x00000000


	//----- nvinfo : EIATTR_REGCOUNT
	.align		4
.L_3:
        /*0018*/ 	.byte	0x04, 0x2f
        /*001a*/ 	.short	(.L_5 - .L_4)
	.align		4
.L_4:
        /*001c*/ 	.word	index@(_Z10kernelXOR2PjS_Piii)
        /*0020*/ 	.word	0x0000001f


	//----- nvinfo : EIATTR_FRAME_SIZE
	.align		4
.L_5:
        /*0024*/ 	.byte	0x04, 0x11
        /*0026*/ 	.short	(.L_7 - .L_6)
	.align		4
.L_6:
        /*0028*/ 	.word	index@(_Z10kernelXOR2PjS_Piii)
        /*002c*/ 	.word	0x00000000


	//----- nvinfo : EIATTR_REGCOUNT
	.align		4
.L_7:
        /*0030*/ 	.byte	0x04, 0x2f
        /*0032*/ 	.short	(.L_9 - .L_8)
	.align		4
.L_8:
        /*0034*/ 	.word	index@(_Z13kernelXOR_impPKjS0_Piii)
        /*0038*/ 	.word	0x00000010


	//----- nvinfo : EIATTR_FRAME_SIZE
	.align		4
.L_9:
        /*003c*/ 	.byte	0x04, 0x11
        /*003e*/ 	.short	(.L_11 - .L_10)
	.align		4
.L_10:
        /*0040*/ 	.word	index@(_Z13kernelXOR_impPKjS0_Piii)
        /*0044*/ 	.word	0x00000000


	//----- nvinfo : EIATTR_MIN_STACK_SIZE
	.align		4
.L_11:
        /*0048*/ 	.byte	0x04, 0x12
        /*004a*/ 	.short	(.L_13 - .L_12)
	.align		4
.L_12:
        /*004c*/ 	.word	index@(_Z13kernelXOR_impPKjS0_Piii)
        /*0050*/ 	.word	0x00000000


	//----- nvinfo : EIATTR_MIN_STACK_SIZE
	.align		4
.L_13:
        /*0054*/ 	.byte	0x04, 0x12
        /*0056*/ 	.short	(.L_15 - .L_14)
	.align		4
.L_14:
        /*0058*/ 	.word	index@(_Z10kernelXOR2PjS_Piii)
        /*005c*/ 	.word	0x00000000


	//----- nvinfo : EIATTR_MIN_STACK_SIZE
	.align		4
.L_15:
        /*0060*/ 	.byte	0x04, 0x12
        /*0062*/ 	.short	(.L_17 - .L_16)
	.align		4
.L_16:
        /*0064*/ 	.word	index@(_Z9kernelXORPjS_Piii)
        /*0068*/ 	.word	0x00000000
.L_17:


//--------------------- .nv.compat                --------------------------
	.section	.nv.compat,"",@"SHT_CUDA_COMPAT_INFO"
	.align	4
        /*0000*/ 	.byte	0x02, 0x09, 0x00, 0x00, 0x02, 0x02, 0x01, 0x00, 0x02, 0x05, 0x05, 0x00, 0x03, 0x07, 0x01, 0x01
        /*0010*/ 	.byte	0x02, 0x03, 0x00, 0x00, 0x02, 0x06, 0x01, 0x00, 0x04, 0x0b, 0x08, 0x00, 0x09, 0x00, 0x00, 0x00
        /*0020*/ 	.byte	0x00, 0x00, 0x00, 0x00


//--------------------- .nv.info._Z13kernelXOR_impPKjS0_Piii --------------------------
	.section	.nv.info._Z13kernelXOR_impPKjS0_Piii,"",@"SHT_CUDA_INFO"
	.sectionflags	@""
	.align	4


	//----- nvinfo : EIATTR_CUDA_API_VERSION
	.align		4
        /*0000*/ 	.byte	0x04, 0x37
        /*0002*/ 	.short	(.L_19 - .L_18)
.L_18:
        /*0004*/ 	.word	0x00000082


	//----- nvinfo : EIATTR_KPARAM_INFO
	.align		4
.L_19:
        /*0008*/ 	.byte	0x04, 0x17
        /*000a*/ 	.short	(.L_21 - .L_20)
.L_20:
        /*000c*/ 	.word	0x00000000
        /*0010*/ 	.short	0x0004
        /*0012*/ 	.short	0x001c
        /*0014*/ 	.byte	0x00, 0xf0, 0x11, 0x00


	//----- nvinfo : EIATTR_KPARAM_INFO
	.align		4
.L_21:
        /*0018*/ 	.byte	0x04, 0x17
        /*001a*/ 	.short	(.L_23 - .L_22)
.L_22:
        /*001c*/ 	.word	0x00000000
        /*0020*/ 	.short	0x0003
        /*0022*/ 	.short	0x0018
        /*0024*/ 	.byte	0x00, 0xf0, 0x11, 0x00


	//----- nvinfo : EIATTR_KPARAM_INFO
	.align		4
.L_23:
        /*0028*/ 	.byte	0x04, 0x17
        /*002a*/ 	.short	(.L_25 - .L_24)
.L_24:
        /*002c*/ 	.word	0x00000000
        /*0030*/ 	.short	0x0002
        /*0032*/ 	.short	0x0010
        /*0034*/ 	.byte	0x00, 0xf5, 0x21, 0x00


	//----- nvinfo : EIATTR_KPARAM_INFO
	.align		4
.L_25:
        /*0038*/ 	.byte	0x04, 0x17
        /*003a*/ 	.short	(.L_27 - .L_26)
.L_26:
        /*003c*/ 	.word	0x00000000
        /*0040*/ 	.short	0x0001
        /*0042*/ 	.short	0x0008
        /*0044*/ 	.byte	0x00, 0xf5, 0x21, 0x00


	//----- nvinfo : EIATTR_KPARAM_INFO
	.align		4
.L_27:
        /*0048*/ 	.byte	0x04, 0x17
        /*004a*/ 	.short	(.L_29 - .L_28)
.L_28:
        /*004c*/ 	.word	0x00000000
        /*0050*/ 	.short	0x0000
        /*0052*/ 	.short	0x0000
        /*0054*/ 	.byte	0x00, 0xf5, 0x21, 0x00


	//----- nvinfo : EIATTR_SPARSE_MMA_MASK
	.align		4
.L_29:
        /*0058*/ 	.byte	0x03, 0x50
        /*005a*/ 	.short	0x0000


	//----- nvinfo : EIATTR_MAXREG_COUNT
	.align		4
        /*005c*/ 	.byte	0x03, 0x1b
        /*005e*/ 	.short	0x00ff


	//----- nvinfo : EIATTR_NUM_BARRIERS
	.align		4
        /*0060*/ 	.byte	0x02, 0x4c
        /*0062*/ 	.byte	0x01
	.zero		1


	//----- nvinfo : EIATTR_MERCURY_ISA_VERSION
	.align		4
        /*0064*/ 	.byte	0x03, 0x5f
        /*0066*/ 	.short	0x0101


	//----- nvinfo : EIATTR_VRC_CTA_INIT_COUNT
	.align		4
        /*0068*/ 	.byte	0x02, 0x4a
	.zero		1
	.zero		1


	//----- nvinfo : EIATTR_EXIT_INSTR_OFFSETS
	.align		4
        /*006c*/ 	.byte	0x04, 0x1c
        /*006e*/ 	.short	(.L_31 - .L_30)


	//   ....[0]....
.L_30:
        /*0070*/ 	.word	0x00000190


	//   ....[1]....
        /*0074*/ 	.word	0x00000780


	//----- nvinfo : EIATTR_CRS_STACK_SIZE
	.align		4
.L_31:
        /*0078*/ 	.byte	0x04, 0x1e
        /*007a*/ 	.short	(.L_33 - .L_32)
.L_32:
        /*007c*/ 	.word	0x00000000


	//----- nvinfo : EIATTR_CBANK_PARAM_SIZE
	.align		4
.L_33:
        /*0080*/ 	.byte	0x03, 0x19
        /*0082*/ 	.short	0x0020


	//----- nvinfo : EIATTR_PARAM_CBANK
	.align		4
        /*0084*/ 	.byte	0x04, 0x0a
        /*0086*/ 	.short	(.L_35 - .L_34)
	.align		4
.L_34:
        /*0088*/ 	.word	index@(.nv.constant0._Z13kernelXOR_impPKjS0_Piii)
        /*008c*/ 	.short	0x0380
        /*008e*/ 	.short	0x0020


	//----- nvinfo : EIATTR_SW_WAR
	.align		4
.L_35:
        /*0090*/ 	.byte	0x04, 0x36
        /*0092*/ 	.short	(.L_37 - .L_36)
.L_36:
        /*0094*/ 	.word	0x00000008
.L_37:


//--------------------- .nv.info._Z10kernelXOR2PjS_Piii --------------------------
	.section	.nv.info._Z10kernelXOR2PjS_Piii,"",@"SHT_CUDA_INFO"
	.sectionflags	@""
	.align	4


	//----- nvinfo : EIATTR_CUDA_API_VERSION
	.align		4
        /*0000*/ 	.byte	0x04, 0x37
        /*0002*/ 	.short	(.L_39 - .L_38)
.L_38:
        /*0004*/ 	.word	0x00000082


	//----- nvinfo : EIATTR_KPARAM_INFO
	.align		4
.L_39:
        /*0008*/ 	.byte	0x04, 0x17
        /*000a*/ 	.short	(.L_41 - .L_40)
.L_40:
        /*000c*/ 	.word	0x00000000
        /*0010*/ 	.short	0x0004
        /*0012*/ 	.short	0x001c
        /*0014*/ 	.byte	0x00, 0xf0, 0x11, 0x00


	//----- nvinfo : EIATTR_KPARAM_INFO
	.align		4
.L_41:
        /*0018*/ 	.byte	0x04, 0x17
        /*001a*/ 	.short	(.L_43 - .L_42)
.L_42:
        /*001c*/ 	.word	0x00000000
        /*0020*/ 	.short	0x0003
        /*0022*/ 	.short	0x0018
        /*0024*/ 	.byte	0x00, 0xf0, 0x11, 0x00


	//----- nvinfo : EIATTR_KPARAM_INFO
	.align		4
.L_43:
        /*0028*/ 	.byte	0x04, 0x17
        /*002a*/ 	.short	(.L_45 - .L_44)
.L_44:
        /*002c*/ 	.word	0x00000000
        /*0030*/ 	.short	0x0002
        /*0032*/ 	.short	0x0010
        /*0034*/ 	.byte	0x00, 0xf5, 0x21, 0x00


	//----- nvinfo : EIATTR_KPARAM_INFO
	.align		4
.L_45:
        /*0038*/ 	.byte	0x04, 0x17
        /*003a*/ 	.short	(.L_47 - .L_46)
.L_46:
        /*003c*/ 	.word	0x00000000
        /*0040*/ 	.short	0x0001
        /*0042*/ 	.short	0x0008
        /*0044*/ 	.byte	0x00, 0xf5, 0x21, 0x00


	//----- nvinfo : EIATTR_KPARAM_INFO
	.align		4
.L_47:
        /*0048*/ 	.byte	0x04, 0x17
        /*004a*/ 	.short	(.L_49 - .L_48)
.L_48:
        /*004c*/ 	.word	0x00000000
        /*0050*/ 	.short	0x0000
        /*0052*/ 	.short	0x0000
        /*0054*/ 	.byte	0x00, 0xf5, 0x21, 0x00


	//----- nvinfo : EIATTR_SPARSE_MMA_MASK
	.align		4
.L_49:
        /*0058*/ 	.byte	0x03, 0x50
        /*005a*/ 	.short	0x0000


	//----- nvinfo : EIATTR_MAXREG_COUNT
	.align		4
        /*005c*/ 	.byte	0x03, 0x1b
        /*005e*/ 	.short	0x00ff


	//----- nvinfo : EIATTR_MERCURY_ISA_VERSION
	.align		4
        /*0060*/ 	.byte	0x03, 0x5f
        /*0062*/ 	.short	0x0101


	//----- nvinfo : EIATTR_VRC_CTA_INIT_COUNT
	.align		4
        /*0064*/ 	.byte	0x02, 0x4a
	.zero		1
	.zero		1


	//----- nvinfo : EIATTR_EXIT_INSTR_OFFSETS
	.align		4
        /*0068*/ 	.byte	0x04, 0x1c
        /*006a*/ 	.short	(.L_51 - .L_50)


	//   ....[0]....
.L_50:
        /*006c*/ 	.word	0x00000070


	//   ....[1]....
        /*0070*/ 	.word	0x00000d60


	//----- nvinfo : EIATTR_CBANK_PARAM_SIZE
	.align		4
.L_51:
        /*0074*/ 	.byte	0x03, 0x19
        /*0076*/ 	.short	0x0020


	//----- nvinfo : EIATTR_PARAM_CBANK
	.align		4
        /*0078*/ 	.byte	0x04, 0x0a
        /*007a*/ 	.short	(.L_53 - .L_52)
	.align		4
.L_52:
        /*007c*/ 	.word	index@(.nv.constant0._Z10kernelXOR2PjS_Piii)
        /*0080*/ 	.short	0x0380
        /*0082*/ 	.short	0x0020


	//----- nvinfo : EIATTR_SW_WAR
	.align		4
.L_53:
        /*0084*/ 	.byte	0x04, 0x36
        /*0086*/ 	.short	(.L_55 - .L_54)
.L_54:
        /*0088*/ 	.word	0x00000008
.L_55:


//--------------------- .nv.info._Z9kernelXORPjS_Piii --------------------------
	.section	.nv.info._Z9kernelXORPjS_Piii,"",@"SHT_CUDA_INFO"
	.sectionflags	@""
	.align	4


	//----- nvinfo : EIATTR_CUDA_API_VERSION
	.align		4
        /*0000*/ 	.byte	0x04, 0x37
        /*0002*/ 	.short	(.L_57 - .L_56)
.L_56:
        /*0004*/ 	.word	0x00000082


	//----- nvinfo : EIATTR_KPARAM_INFO
	.align		4
.L_57:
        /*0008*/ 	.byte	0x04, 0x17
        /*000a*/ 	.short	(.L_59 - .L_58)
.L_58:
        /*000c*/ 	.word	0x00000000
        /*0010*/ 	.short	0x0004
        /*0012*/ 	.short	0x001c
        /*0014*/ 	.byte	0x00, 0xf0, 0x11, 0x00


	//----- nvinfo : EIATTR_KPARAM_INFO
	.align		4
.L_59:
        /*0018*/ 	.byte	0x04, 0x17
        /*001a*/ 	.short	(.L_61 - .L_60)
.L_60:
        /*001c*/ 	.word	0x00000000
        /*0020*/ 	.short	0x0003
        /*0022*/ 	.short	0x0018
        /*0024*/ 	.byte	0x00, 0xf0, 0x11, 0x00


	//----- nvinfo : EIATTR_KPARAM_INFO
	.align		4
.L_61:
        /*0028*/ 	.byte	0x04, 0x17
        /*002a*/ 	.short	(.L_63 - .L_62)
.L_62:
        /*002c*/ 	.word	0x00000000
        /*0030*/ 	.short	0x0002
        /*0032*/ 	.short	0x0010
        /*0034*/ 	.byte	0x00, 0xf5, 0x21, 0x00


	//----- nvinfo : EIATTR_KPARAM_INFO
	.align		4
.L_63:
        /*0038*/ 	.byte	0x04, 0x17
        /*003a*/ 	.short	(.L_65 - .L_64)
.L_64:
        /*003c*/ 	.word	0x00000000
        /*0040*/ 	.short	0x0001
        /*0042*/ 	.short	0x0008
        /*0044*/ 	.byte	0x00, 0xf5, 0x21, 0x00


	//----- nvinfo : EIATTR_KPARAM_INFO
	.align		4
.L_65:
        /*0048*/ 	.byte	0x04, 0x17
        /*004a*/ 	.short	(.L_67 - .L_66)
.L_66:
        /*004c*/ 	.word	0x00000000
        /*0050*/ 	.short	0x0000
        /*0052*/ 	.short	0x0000
        /*0054*/ 	.byte	0x00, 0xf5, 0x21, 0x00


	//----- nvinfo : EIATTR_SPARSE_MMA_MASK
	.align		4
.L_67:
        /*0058*/ 	.byte	0x03, 0x50
        /*005a*/ 	.short	0x0000


	//----- nvinfo : EIATTR_MAXREG_COUNT
	.align		4
        /*005c*/ 	.byte	0x03, 0x1b
        /*005e*/ 	.short	0x00ff


	//----- nvinfo : EIATTR_MERCURY_ISA_VERSION
	.align		4
        /*0060*/ 	.byte	0x03, 0x5f
        /*0062*/ 	.short	0x0101


	//----- nvinfo : EIATTR_VRC_CTA_INIT_COUNT
	.align		4
        /*0064*/ 	.byte	0x02, 0x4a
	.zero		1
	.zero		1


	//----- nvinfo : EIATTR_EXIT_INSTR_OFFSETS
	.align		4
        /*0068*/ 	.byte	0x04, 0x1c
        /*006a*/ 	.short	(.L_69 - .L_68)


	//   ....[0]....
.L_68:
        /*006c*/ 	.word	0x00000070


	//   ....[1]....
        /*0070*/ 	.word	0x00000d60


	//----- nvinfo : EIATTR_CBANK_PARAM_SIZE
	.align		4
.L_69:
        /*0074*/ 	.byte	0x03, 0x19
        /*0076*/ 	.short	0x0020


	//----- nvinfo : EIATTR_PARAM_CBANK
	.align		4
        /*0078*/ 	.byte	0x04, 0x0a
        /*007a*/ 	.short	(.L_71 - .L_70)
	.align		4
.L_70:
        /*007c*/ 	.word	index@(.nv.constant0._Z9kernelXORPjS_Piii)
        /*0080*/ 	.short	0x0380
        /*0082*/ 	.short	0x0020


	//----- nvinfo : EIATTR_SW_WAR
	.align		4
.L_71:
        /*0084*/ 	.byte	0x04, 0x36
        /*0086*/ 	.short	(.L_73 - .L_72)
.L_72:
        /*0088*/ 	.word	0x00000008
.L_73:


//--------------------- .nv.callgraph             --------------------------
	.section	.nv.callgraph,"",@"SHT_CUDA_CALLGRAPH"
	.align	4
	.sectionentsize	8
	.align		4
        /*0000*/ 	.word	0x00000000
	.align		4
        /*0004*/ 	.word	0xffffffff
	.align		4
        /*0008*/ 	.word	0x00000000
	.align		4
        /*000c*/ 	.word	0xfffffffe
	.align		4
        /*0010*/ 	.word	0x00000000
	.align		4
        /*0014*/ 	.word	0xfffffffd
	.align		4
        /*0018*/ 	.word	0x00000000
	.align		4
        /*001c*/ 	.word	0xfffffffc


//--------------------- .text._Z13kernelXOR_impPKjS0_Piii --------------------------
	.section	.text._Z13kernelXOR_impPKjS0_Piii,"ax",@progbits
	.align	128
        .global         _Z13kernelXOR_impPKjS0_Piii
        .type           _Z13kernelXOR_impPKjS0_Piii,@function
        .size           _Z13kernelXOR_impPKjS0_Piii,(.L_x_24 - _Z13kernelXOR_impPKjS0_Piii)
        .other          _Z13kernelXOR_impPKjS0_Piii,@"STO_CUDA_ENTRY STV_DEFAULT"
_Z13kernelXOR_impPKjS0_Piii:
.text._Z13kernelXOR_impPKjS0_Piii:
[----:B------:R-:W-:Y:S01]  /*0000*/  LDC R1, c[0x0][0x37c] ;  /* 0x0000df00ff017b82 */ /* 0x000fe20000000800 */
[----:B------:R-:W0:Y:S01]  /*0010*/  S2R R0, SR_TID.X ;  /* 0x0000000000007919 */ /* 0x000e220000002100 */
[----:B------:R-:W0:Y:S06]  /*0020*/  LDCU UR4, c[0x0][0x398] ;  /* 0x00007300ff0477ac */ /* 0x000e2c0008000800 */
[----:B------:R-:W1:Y:S01]  /*0030*/  LDC R10, c[0x0][0x39c] ;  /* 0x0000e700ff0a7b82 */ /* 0x000e620000000800 */
[----:B------:R-:W-:Y:S01]  /*0040*/  BSSY.RECONVERGENT B0, `(.L_x_0) ;  /* 0x0000011000007945 */ /* 0x000fe20003800200 */
[----:B------:R-:W2:Y:S01]  /*0050*/  LDCU.64 UR6, c[0x0][0x358] ;  /* 0x00006b00ff0677ac */ /* 0x000ea20008000a00 */
[----:B0-----:R-:W-:-:S13]  /*0060*/  ISETP.GE.AND P0, PT, R0, UR4, PT ;  /* 0x0000000400007c0c */ /* 0x001fda000bf06270 */
[----:B--2---:R-:W-:Y:S05]  /*0070*/  @P0 BRA `(.L_x_1) ;  /* 0x0000000000340947 */ /* 0x004fea0003800000 */
[----:B------:R-:W0:Y:S01]  /*0080*/  S2R R3, SR_CgaCtaId ;  /* 0x0000000000037919 */ /* 0x000e220000008800 */
[----:B------:R-:W2:Y:S01]  /*0090*/  LDC R8, c[0x0][0x360] ;  /* 0x0000d800ff087b82 */ /* 0x000ea20000000800 */
[----:B------:R-:W-:Y:S01]  /*00a0*/  MOV R2, 0x400 ;  /* 0x0000040000027802 */ /* 0x000fe20000000f00 */
[----:B------:R-:W-:-:S06]  /*00b0*/  IMAD.MOV.U32 R7, RZ, RZ, R0 ;  /* 0x000000ffff077224 */ /* 0x000fcc00078e0000 */
[----:B------:R-:W3:Y:S01]  /*00c0*/  LDC.64 R4, c[0x0][0x380] ;  /* 0x0000e000ff047b82 */ /* 0x000ee20000000a00 */
[----:B0-----:R-:W-:-:S07]  /*00d0*/  LEA R6, R3, R2, 0x18 ;  /* 0x0000000203067211 */ /* 0x001fce00078ec0ff */
.L_x_2:
[----:B0--3--:R-:W-:-:S06]  /*00e0*/  IMAD.WIDE R2, R7, 0x4, R4 ;  /* 0x0000000407027825 */ /* 0x009fcc00078e0204 */
[----:B------:R-:W3:Y:S01]  /*00f0*/  LDG.E.CONSTANT R2, desc[UR6][R2.64] ;  /* 0x0000000602027981 */ /* 0x000ee2000c1e9900 */
[----:B------:R-:W-:Y:S02]  /*0100*/  IMAD R9, R7, 0x4, R6 ;  /* 0x0000000407097824 */ /* 0x000fe400078e0206 */
[----:B--2---:R-:W-:-:S05]  /*0110*/  IMAD.IADD R7, R8, 0x1, R7 ;  /* 0x0000000108077824 */ /* 0x004fca00078e0207 */
[----:B------:R-:W-:Y:S01]  /*0120*/  ISETP.GE.AND P0, PT, R7, UR4, PT ;  /* 0x0000000407007c0c */ /* 0x000fe2000bf06270 */
[----:B---3--:R0:W-:-:S12]  /*0130*/  STS [R9], R2 ;  /* 0x0000000209007388 */ /* 0x0081d80000000800 */
[----:B------:R-:W-:Y:S05]  /*0140*/  @!P0 BRA `(.L_x_2) ;  /* 0xfffffffc00e48947 */ /* 0x000fea000383ffff */
.L_x_1:
[----:B------:R-:W-:Y:S05]  /*0150*/  BSYNC.RECONVERGENT B0 ;  /* 0x0000000000007941 */ /* 0x000fea0003800200 */
.L_x_0:
[----:B------:R-:W1:Y:S08]  /*0160*/  S2UR UR8, SR_CTAID.X ;  /* 0x00000000000879c3 */ /* 0x000e700000002500 */
[----:B------:R-:W-:Y:S01]  /*0170*/  BAR.SYNC.DEFER_BLOCKING 0x0 ;  /* 0x0000000000007b1d */ /* 0x000fe20000010000 */
[----:B-1----:R-:W-:-:S13]  /*0180*/  ISETP.LE.AND P0, PT, R10, UR8, PT ;  /* 0x000000080a007c0c */ /* 0x002fda000bf03270 */
[----:B------:R-:W-:Y:S05]  /*0190*/  @P0 EXIT ;  /* 0x000000000000094d */ /* 0x000fea0003800000 */
[----:B------:R-:W1:Y:S01]  /*01a0*/  S2UR UR5, SR_CgaCtaId ;  /* 0x00000000000579c3 */ /* 0x000e620000008800 */
[----:B------:R-:W2:Y:S01]  /*01b0*/  LDCU UR9, c[0x0][0x360] ;  /* 0x00006c00ff0977ac */ /* 0x000ea20008000800 */
[----:B------:R-:W-:Y:S01]  /*01c0*/  IMAD.U32 R3, RZ, RZ, UR8 ;  /* 0x00000008ff037e24 */ /* 0x000fe2000f8e00ff */
[----:B------:R-:W-:Y:S02]  /*01d0*/  UMOV UR4, 0x400 ;  /* 0x0000040000047882 */ /* 0x000fe40000000000 */
[----:B------:R-:W-:-:S03]  /*01e0*/  UIADD3 UR4, UPT, UPT, UR4, 0x800, URZ ;  /* 0x0000080004047890 */ /* 0x000fc6000fffe0ff */
[----:B0-----:R-:W0:Y:S01]  /*01f0*/  LDC R2, c[0x0][0x370] ;  /* 0x0000dc00ff027b82 */ /* 0x001e220000000800 */
[----:B-1----:R-:W-:-:S06]  /*0200*/  ULEA UR4, UR5, UR4, 0x18 ;  /* 0x0000000405047291 */ /* 0x002fcc000f8ec0ff */
[----:B--2---:R-:W-:-:S07]  /*0210*/  LEA R4, R0, UR4, 0x2 ;  /* 0x0000000400047c11 */ /* 0x004fce000f8e10ff */
.L_x_8:
[----:B-1----:R-:W1:Y:S01]  /*0220*/  LDCU UR4, c[0x0][0x398] ;  /* 0x00007300ff0477ac */ /* 0x002e620008000800 */
[----:B------:R-:W-:Y:S01]  /*0230*/  BSSY.RECONVERGENT B0, `(.L_x_3) ;  /* 0x0000016000007945 */ /* 0x000fe20003800200 */
[C---:B------:R-:W-:Y:S01]  /*0240*/  ISETP.GT.U32.AND P0, PT, R0.reuse, 0x7f, PT ;  /* 0x0000007f0000780c */ /* 0x040fe20003f04070 */
[----:B------:R-:W-:Y:S01]  /*0250*/  IMAD.MOV.U32 R5, RZ, RZ, RZ ;  /* 0x000000ffff057224 */ /* 0x000fe200078e00ff */
[----:B-1----:R-:W-:-:S13]  /*0260*/  ISETP.GE.AND P1, PT, R0, UR4, PT ;  /* 0x0000000400007c0c */ /* 0x002fda000bf26270 */
[----:B------:R-:W-:Y:S05]  /*0270*/  @P1 BRA `(.L_x_4) ;  /* 0x0000000000441947 */ /* 0x000fea0003800000 */
[----:B------:R-:W1:Y:S01]  /*0280*/  S2R R9, SR_CgaCtaId ;  /* 0x0000000000097919 */ /* 0x000e620000008800 */
[----:B------:R-:W2:Y:S01]  /*0290*/  LDC.64 R6, c[0x0][0x388] ;  /* 0x0000e200ff067b82 */ /* 0x000ea20000000a00 */
[----:B------:R-:W-:Y:S01]  /*02a0*/  MOV R8, 0x400 ;  /* 0x0000040000087802 */ /* 0x000fe20000000f00 */
[----:B------:R-:W-:Y:S01]  /*02b0*/  IMAD.MOV.U32 R5, RZ, RZ, RZ ;  /* 0x000000ffff057224 */ /* 0x000fe200078e00ff */
[----:B------:R-:W-:Y:S02]  /*02c0*/  MOV R10, R0 ;  /* 0x00000000000a7202 */ /* 0x000fe40000000f00 */
[----:B-1----:R-:W-:-:S07]  /*02d0*/  LEA R13, R9, R8, 0x18 ;  /* 0x00000008090d7211 */ /* 0x002fce00078ec0ff */
.L_x_5:
[----:B------:R-:W-:-:S04]  /*02e0*/  IMAD R9, R3, UR4, R10 ;  /* 0x0000000403097c24 */ /* 0x000fc8000f8e020a */
[----:B--2---:R-:W-:-:S06]  /*02f0*/  IMAD.WIDE R8, R9, 0x4, R6 ;  /* 0x0000000409087825 */ /* 0x004fcc00078e0206 */
[----:B------:R-:W2:Y:S01]  /*0300*/  LDG.E.CONSTANT R8, desc[UR6][R8.64] ;  /* 0x0000000608087981 */ /* 0x000ea2000c1e9900 */
[C---:B------:R-:W-:Y:S02]  /*0310*/  IMAD R11, R10.reuse, 0x4, R13 ;  /* 0x000000040a0b7824 */ /* 0x040fe400078e020d */
[----:B------:R-:W-:-:S04]  /*0320*/  VIADD R10, R10, UR9 ;  /* 0x000000090a0a7c36 */ /* 0x000fc80008000000 */
[----:B------:R-:W2:Y:S01]  /*0330*/  LDS R11, [R11] ;  /* 0x000000000b0b7984 */ /* 0x000ea20000000800 */
[----:B------:R-:W-:Y:S02]  /*0340*/  ISETP.GE.AND P1, PT, R10, UR4, PT ;  /* 0x000000040a007c0c */ /* 0x000fe4000bf26270 */
[----:B--2---:R-:W-:-:S06]  /*0350*/  LOP3.LUT R12, R8, R11, RZ, 0x3c, !PT ;  /* 0x0000000b080c7212 */ /* 0x004fcc00078e3cff */
[----:B------:R-:W1:Y:S02]  /*0360*/  POPC R12, R12 ;  /* 0x0000000c000c7309 */ /* 0x000e640000000000 */
[----:B-1----:R-:W-:-:S03]  /*0370*/  IMAD.IADD R5, R12, 0x1, R5 ;  /* 0x000000010c057824 */ /* 0x002fc600078e0205 */
[----:B------:R-:W-:Y:S05]  /*0380*/  @!P1 BRA `(.L_x_5) ;  /* 0xfffffffc00d49947 */ /* 0x000fea000383ffff */
.L_x_4:
[----:B------:R-:W-:Y:S05]  /*0390*/  BSYNC.RECONVERGENT B0 ;  /* 0x0000000000007941 */ /* 0x000fea0003800200 */
.L_x_3:
[----:B------:R-:W-:Y:S01]  /*03a0*/  STS [R4], R5 ;  /* 0x0000000504007388 */ /* 0x000fe20000000800 */
[----:B------:R-:W-:Y:S01]  /*03b0*/  BAR.SYNC.DEFER_BLOCKING 0x0 ;  /* 0x0000000000007b1d */ /* 0x000fe20000010000 */
[----:B------:R-:W-:-:S05]  /*03c0*/  ISETP.GT.U32.AND P1, PT, R0, 0x3f, PT ;  /* 0x0000003f0000780c */ /* 0x000fca0003f24070 */
[----:B------:R-:W-:Y:S01]  /*03d0*/  BSSY.RECONVERGENT B0, `(.L_x_6) ;  /* 0x0000036000007945 */ /* 0x000fe20003800200 */
[----:B------:R-:W-:Y:S04]  /*03e0*/  @!P0 LDS R6, [R4+0x200] ;  /* 0x0002000004068984 */ /* 0x000fe80000000800 */
[----:B------:R-:W1:Y:S02]  /*03f0*/  @!P0 LDS R7, [R4] ;  /* 0x0000000004078984 */ /* 0x000e640000000800 */
[----:B-1----:R-:W-:-:S05]  /*0400*/  @!P0 IMAD.IADD R7, R6, 0x1, R7 ;  /* 0x0000000106078824 */ /* 0x002fca00078e0207 */
[----:B------:R-:W-:Y:S01]  /*0410*/  @!P0 STS [R4], R7 ;  /* 0x0000000704008388 */ /* 0x000fe20000000800 */
[----:B------:R-:W-:Y:S01]  /*0420*/  BAR.SYNC.DEFER_BLOCKING 0x0 ;  /* 0x0000000000007b1d */ /* 0x000fe20000010000 */
[----:B------:R-:W-:-:S05]  /*0430*/  ISETP.GT.U32.AND P0, PT, R0, 0x1f, PT ;  /* 0x0000001f0000780c */ /* 0x000fca0003f04070 */
[----:B------:R-:W-:Y:S04]  /*0440*/  @!P1 LDS R6, [R4+0x100] ;  /* 0x0001000004069984 */ /* 0x000fe80000000800 */
[----:B------:R-:W1:Y:S02]  /*0450*/  @!P1 LDS R9, [R4] ;  /* 0x0000000004099984 */ /* 0x000e640000000800 */
[----:B-1----:R-:W-:-:S05]  /*0460*/  @!P1 IADD3 R9, PT, PT, R6, R9, RZ ;  /* 0x0000000906099210 */ /* 0x002fca0007ffe0ff */
[----:B------:R-:W-:Y:S01]  /*0470*/  @!P1 STS [R4], R9 ;  /* 0x0000000904009388 */ /* 0x000fe20000000800 */
[----:B------:R-:W-:Y:S01]  /*0480*/  BAR.SYNC.DEFER_BLOCKING 0x0 ;  /* 0x0000000000007b1d */ /* 0x000fe20000010000 */
[----:B------:R-:W-:-:S05]  /*0490*/  ISETP.GT.U32.AND P1, PT, R0, 0xf, PT ;  /* 0x0000000f0000780c */ /* 0x000fca0003f24070 */
        /* <DEDUP_REMOVED lines=22> */
[----:B------:R-:W-:Y:S06]  /*0600*/  BAR.SYNC.DEFER_BLOCKING 0x0 ;  /* 0x0000000000007b1d */ /* 0x000fec0000010000 */
[----:B------:R-:W-:Y:S04]  /*0610*/  @!P0 LDS R6, [R4+0x8] ;  /* 0x0000080004068984 */ /* 0x000fe80000000800 */
[----:B------:R-:W1:Y:S02]  /*0620*/  @!P0 LDS R7, [R4] ;  /* 0x0000000004078984 */ /* 0x000e640000000800 */
[----:B-1----:R-:W-:-:S05]  /*0630*/  @!P0 IADD3 R7, PT, PT, R6, R7, RZ ;  /* 0x0000000706078210 */ /* 0x002fca0007ffe0ff */
[----:B------:R1:W-:Y:S01]  /*0640*/  @!P0 STS [R4], R7 ;  /* 0x0000000704008388 */ /* 0x0003e20000000800 */
[----:B------:R-:W-:Y:S01]  /*0650*/  BAR.SYNC.DEFER_BLOCKING 0x0 ;  /* 0x0000000000007b1d */ /* 0x000fe20000010000 */
[----:B------:R-:W-:-:S13]  /*0660*/  ISETP.NE.AND P0, PT, R0, RZ, PT ;  /* 0x000000ff0000720c */ /* 0x000fda0003f05270 */
[----:B-1----:R-:W-:Y:S05]  /*0670*/  @P0 BRA `(.L_x_7) ;  /* 0x00000000002c0947 */ /* 0x002fea0003800000 */
[----:B------:R-:W1:Y:S01]  /*0680*/  S2UR UR5, SR_CgaCtaId ;  /* 0x00000000000579c3 */ /* 0x000e620000008800 */
[----:B------:R-:W-:Y:S01]  /*0690*/  UMOV UR4, 0x400 ;  /* 0x0000040000047882 */ /* 0x000fe20000000000 */
[----:B------:R-:W-:Y:S01]  /*06a0*/  LDS R6, [R4] ;  /* 0x0000000004067984 */ /* 0x000fe20000000800 */
[----:B-1----:R-:W-:-:S09]  /*06b0*/  ULEA UR4, UR5, UR4, 0x18 ;  /* 0x0000000405047291 */ /* 0x002fd2000f8ec0ff */
[----:B------:R-:W1:Y:S02]  /*06c0*/  LDS R5, [UR4+0x804] ;  /* 0x00080404ff057984 */ /* 0x000e640008000800 */
[----:B-1----:R-:W-:Y:S02]  /*06d0*/  IMAD.IADD R5, R5, 0x1, R6 ;  /* 0x0000000105057824 */ /* 0x002fe400078e0206 */
[----:B------:R-:W1:Y:S03]  /*06e0*/  LDC.64 R6, c[0x0][0x390] ;  /* 0x0000e400ff067b82 */ /* 0x000e660000000a00 */
[----:B------:R-:W-:Y:S04]  /*06f0*/  STS [R4], R5 ;  /* 0x0000000504007388 */ /* 0x000fe80000000800 */
[----:B------:R-:W2:Y:S01]  /*0700*/  LDS R9, [UR4+0x800] ;  /* 0x00080004ff097984 */ /* 0x000ea20008000800 */
[----:B-1----:R-:W-:-:S05]  /*0710*/  IMAD.WIDE R6, R3, 0x4, R6 ;  /* 0x0000000403067825 */ /* 0x002fca00078e0206 */
[----:B--2---:R1:W-:Y:S02]  /*0720*/  STG.E desc[UR6][R6.64], R9 ;  /* 0x0000000906007986 */ /* 0x0043e4000c101906 */
.L_x_7:
[----:B------:R-:W-:Y:S05]  /*0730*/  BSYNC.RECONVERGENT B0 ;  /* 0x0000000000007941 */ /* 0x000fea0003800200 */
.L_x_6:
[----:B------:R-:W2:Y:S01]  /*0740*/  LDCU UR4, c[0x0][0x39c] ;  /* 0x00007380ff0477ac */ /* 0x000ea20008000800 */
[----:B0-----:R-:W-:-:S05]  /*0750*/  IMAD.IADD R3, R2, 0x1, R3 ;  /* 0x0000000102037824 */ /* 0x001fca00078e0203 */
[----:B--2---:R-:W-:-:S13]  /*0760*/  ISETP.GE.AND P0, PT, R3, UR4, PT ;  /* 0x0000000403007c0c */ /* 0x004fda000bf06270 */
[----:B------:R-:W-:Y:S05]  /*0770*/  @!P0 BRA `(.L_x_8) ;  /* 0xfffffff800a88947 */ /* 0x000fea000383ffff */
[----:B------:R-:W-:Y:S05]  /*0780*/  EXIT ;  /* 0x000000000000794d */ /* 0x000fea0003800000 */
.L_x_9:
[----:B------:R-:W-:-:S00]  /*0790*/  BRA `(.L_x_9) ;  /* 0xfffffffc00fc7947 */ /* 0x000fc0000383ffff */
[----:B------:R-:W-:-:S00]  /*07a0*/  NOP ;  /* 0x0000000000007918 */ /* 0x000fc00000000000 */
        /* <DEDUP_REMOVED lines=13> */
.L_x_24:


//--------------------- .text._Z10kernelXOR2PjS_Piii --------------------------
	.section	.text._Z10kernelXOR2PjS_Piii,"ax",@progbits
	.align	128
        .global         _Z10kernelXOR2PjS_Piii
        .type           _Z10kernelXOR2PjS_Piii,@function
        .size           _Z10kernelXOR2PjS_Piii,(.L_x_25 - _Z10kernelXOR2PjS_Piii)
        .other          _Z10kernelXOR2PjS_Piii,@"STO_CUDA_ENTRY STV_DEFAULT"
_Z10kernelXOR2PjS_Piii:
.text._Z10kernelXOR2PjS_Piii:
[----:B------:R-:W-:Y:S01]  /*0000*/  LDC R1, c[0x0][0x37c] ;  /* 0x0000df00ff017b82 */ /* 0x000fe20000000800 */
[----:B------:R-:W0:Y:S07]  /*0010*/  S2R R3, SR_TID.X ;  /* 0x0000000000037919 */ /* 0x000e2e0000002100 */
[----:B------:R-:W0:Y:S01]  /*0020*/  S2UR UR4, SR_CTAID.X ;  /* 0x00000000000479c3 */ /* 0x000e220000002500 */
[----:B------:R-:W1:Y:S07]  /*0030*/  LDCU UR5, c[0x0][0x39c] ;  /* 0x00007380ff0577ac */ /* 0x000e6e0008000800 */
[----:B------:R-:W0:Y:S02]  /*0040*/  LDC R0, c[0x0][0x360] ;  /* 0x0000d800ff007b82 */ /* 0x000e240000000800 */
[----:B0-----:R-:W-:-:S05]  /*0050*/  IMAD R0, R0, UR4, R3 ;  /* 0x0000000400007c24 */ /* 0x001fca000f8e0203 */
[----:B-1----:R-:W-:-:S13]  /*0060*/  ISETP.GE.AND P0, PT, R0, UR5, PT ;  /* 0x0000000500007c0c */ /* 0x002fda000bf06270 */
[----:B------:R-:W-:Y:S05]  /*0070*/  @P0 EXIT ;  /* 0x000000000000094d */ /* 0x000fea0003800000 */
[----:B------:R-:W0:Y:S01]  /*0080*/  LDCU UR8, c[0x0][0x398] ;  /* 0x00007300ff0877ac */ /* 0x000e220008000800 */
[----:B------:R-:W-:Y:S01]  /*0090*/  IMAD.MOV.U32 R10, RZ, RZ, RZ ;  /* 0x000000ffff0a7224 */ /* 0x000fe200078e00ff */
[----:B------:R-:W1:Y:S01]  /*00a0*/  LDCU.64 UR16, c[0x0][0x358] ;  /* 0x00006b00ff1077ac */ /* 0x000e620008000a00 */
[----:B0-----:R-:W-:-:S09]  /*00b0*/  UISETP.GE.AND UP0, UPT, UR8, 0x1, UPT ;  /* 0x000000010800788c */ /* 0x001fd2000bf06270 */
[----:B-1----:R-:W-:Y:S05]  /*00c0*/  BRA.U !UP0, `(.L_x_10) ;  /* 0x0000000d08187547 */ /* 0x002fea000b800000 */
[----:B------:R-:W-:Y:S02]  /*00d0*/  UISETP.GE.U32.AND UP1, UPT, UR8, 0x10, UPT ;  /* 0x000000100800788c */ /* 0x000fe4000bf26070 */
[----:B------:R-:W-:Y:S01]  /*00e0*/  IMAD R7, R0, UR8, RZ ;  /* 0x0000000800077c24 */ /* 0x000fe2000f8e02ff */
[----:B------:R-:W-:Y:S01]  /*00f0*/  ULOP3.LUT UR9, UR8, 0xf, URZ, 0xc0, !UPT ;  /* 0x0000000f08097892 */ /* 0x000fe2000f8ec0ff */
[----:B------:R-:W-:Y:S02]  /*0100*/  IMAD.MOV.U32 R8, RZ, RZ, RZ ;  /* 0x000000ffff087224 */ /* 0x000fe400078e00ff */
[----:B------:R-:W-:Y:S01]  /*0110*/  IMAD.MOV.U32 R10, RZ, RZ, RZ ;  /* 0x000000ffff0a7224 */ /* 0x000fe200078e00ff */
[----:B------:R-:W-:Y:S02]  /*0120*/  UISETP.NE.AND UP0, UPT, UR9, URZ, UPT ;  /* 0x000000ff0900728c */ /* 0x000fe4000bf05270 */
[----:B------:R-:W-:Y:S09]  /*0130*/  BRA.U !UP1, `(.L_x_11) ;  /* 0x0000000509747547 */ /* 0x000ff2000b800000 */
[----:B------:R-:W0:Y:S01]  /*0140*/  LDCU.128 UR12, c[0x0][0x380] ;  /* 0x00007000ff0c77ac */ /* 0x000e220008000c00 */
[----:B------:R-:W-:Y:S02]  /*0150*/  IMAD.MOV.U32 R10, RZ, RZ, RZ ;  /* 0x000000ffff0a7224 */ /* 0x000fe400078e00ff */
[----:B------:R-:W-:Y:S01]  /*0160*/  IMAD.MOV.U32 R6, RZ, RZ, R7 ;  /* 0x000000ffff067224 */ /* 0x000fe200078e0007 */
[----:B------:R-:W-:-:S04]  /*0170*/  ULOP3.LUT UR10, UR8, 0x7ffffff0, URZ, 0xc0, !UPT ;  /* 0x7ffffff0080a7892 */ /* 0x000fc8000f8ec0ff */
[----:B------:R-:W-:Y:S02]  /*0180*/  UIADD3 UR11, UPT, UPT, -UR10, URZ, URZ ;  /* 0x000000ff0a0b7290 */ /* 0x000fe4000fffe1ff */
[----:B------:R-:W-:Y:S01]  /*0190*/  IMAD.U32 R8, RZ, RZ, UR10 ;  /* 0x0000000aff087e24 */ /* 0x000fe2000f8e00ff */
[----:B0-----:R-:W-:Y:S02]  /*01a0*/  UIADD3 UR6, UP1, UPT, UR12, 0x20, URZ ;  /* 0x000000200c067890 */ /* 0x001fe4000ff3e0ff */
[----:B------:R-:W-:Y:S02]  /*01b0*/  UIADD3 UR4, UP2, UPT, UR14, 0x20, URZ ;  /* 0x000000200e047890 */ /* 0x000fe4000ff5e0ff */
[----:B------:R-:W-:Y:S02]  /*01c0*/  UIADD3.X UR7, UPT, UPT, URZ, UR13, URZ, UP1, !UPT ;  /* 0x0000000dff077290 */ /* 0x000fe40008ffe4ff */
[----:B------:R-:W-:Y:S01]  /*01d0*/  IMAD.U32 R2, RZ, RZ, UR6 ;  /* 0x00000006ff027e24 */ /* 0x000fe2000f8e00ff */
[----:B------:R-:W-:-:S03]  /*01e0*/  UIADD3.X UR5, UPT, UPT, URZ, UR15, URZ, UP2, !UPT ;  /* 0x0000000fff057290 */ /* 0x000fc600097fe4ff */
[----:B------:R-:W-:-:S09]  /*01f0*/  IMAD.U32 R3, RZ, RZ, UR7 ;  /* 0x00000007ff037e24 */ /* 0x000fd2000f8e00ff */
.L_x_12:
[----:B------:R-:W-:Y:S01]  /*0200*/  IMAD.U32 R4, RZ, RZ, UR4 ;  /* 0x00000004ff047e24 */ /* 0x000fe2000f8e00ff */
[----:B------:R-:W2:Y:S01]  /*0210*/  LDG.E R26, desc[UR16][R2.64+-0x18] ;  /* 0xffffe810021a7981 */ /* 0x000ea2000c1e1900 */
[----:B------:R-:W-:-:S03]  /*0220*/  IMAD.U32 R5, RZ, RZ, UR5 ;  /* 0x00000005ff057e24 */ /* 0x000fc6000f8e00ff */
[----:B------:R-:W3:Y:S01]  /*0230*/  LDG.E R19, desc[UR16][R2.64+-0xc] ;  /* 0xfffff41002137981 */ /* 0x000ee2000c1e1900 */
[----:B------:R-:W-:-:S03]  /*0240*/  IMAD.WIDE R4, R6, 0x4, R4 ;  /* 0x0000000406047825 */ /* 0x000fc600078e0204 */
[----:B------:R-:W4:Y:S04]  /*0250*/  LDG.E R27, desc[UR16][R2.64+-0x20] ;  /* 0xffffe010021b7981 */ /* 0x000f28000c1e1900 */
[----:B------:R-:W2:Y:S04]  /*0260*/  LDG.E R15, desc[UR16][R4.64+-0x18] ;  /* 0xffffe810040f7981 */ /* 0x000ea8000c1e1900 */
[----:B------:R-:W3:Y:S04]  /*0270*/  LDG.E R14, desc[UR16][R4.64+-0xc] ;  /* 0xfffff410040e7981 */ /* 0x000ee8000c1e1900 */
[----:B------:R-:W4:Y:S04]  /*0280*/  LDG.E R16, desc[UR16][R4.64+-0x20] ;  /* 0xffffe01004107981 */ /* 0x000f28000c1e1900 */
[----:B------:R-:W5:Y:S04]  /*0290*/  LDG.E R23, desc[UR16][R2.64+-0x14] ;  /* 0xffffec1002177981 */ /* 0x000f68000c1e1900 */
        /* <DEDUP_REMOVED lines=11> */
[----:B------:R-:W5:Y:S01]  /*0350*/  LDG.E R24, desc[UR16][R4.64+0x1c] ;  /* 0x00001c1004187981 */ /* 0x000f62000c1e1900 */
[----:B--2---:R-:W-:-:S03]  /*0360*/  LOP3.LUT R26, R15, R26, RZ, 0x3c, !PT ;  /* 0x0000001a0f1a7212 */ /* 0x004fc600078e3cff */
[----:B------:R-:W2:Y:S01]  /*0370*/  LDG.E R15, desc[UR16][R2.64+0x4] ;  /* 0x00000410020f7981 */ /* 0x000ea2000c1e1900 */
[----:B---3--:R-:W-:-:S03]  /*0380*/  LOP3.LUT R19, R14, R19, RZ, 0x3c, !PT ;  /* 0x000000130e137212 */ /* 0x008fc600078e3cff */
[----:B------:R-:W2:Y:S01]  /*0390*/  LDG.E R14, desc[UR16][R4.64+0x4] ;  /* 0x00000410040e7981 */ /* 0x000ea2000c1e1900 */
[----:B----4-:R-:W-:-:S03]  /*03a0*/  LOP3.LUT R27, R16, R27, RZ, 0x3c, !PT ;  /* 0x0000001b101b7212 */ /* 0x010fc600078e3cff */
[----:B------:R-:W3:Y:S01]  /*03b0*/  LDG.E R16, desc[UR16][R4.64] ;  /* 0x0000001004107981 */ /* 0x000ee2000c1e1900 */
[----:B-----5:R-:W-:-:S03]  /*03c0*/  LOP3.LUT R23, R22, R23, RZ, 0x3c, !PT ;  /* 0x0000001716177212 */ /* 0x020fc600078e3cff */
[----:B------:R-:W4:Y:S01]  /*03d0*/  LDG.E R22, desc[UR16][R2.64+0x8] ;  /* 0x0000081002167981 */ /* 0x000f22000c1e1900 */
[----:B------:R-:W-:-:S03]  /*03e0*/  LOP3.LUT R28, R13, R28, RZ, 0x3c, !PT ;  /* 0x0000001c0d1c7212 */ /* 0x000fc600078e3cff */
[----:B------:R-:W5:Y:S01]  /*03f0*/  LDG.E R13, desc[UR16][R2.64+0xc] ;  /* 0x00000c10020d7981 */ /* 0x000f62000c1e1900 */
[----:B------:R-:W-:-:S03]  /*0400*/  LOP3.LUT R21, R20, R21, RZ, 0x3c, !PT ;  /* 0x0000001514157212 */ /* 0x000fc600078e3cff */
[----:B------:R-:W5:Y:S01]  /*0410*/  LDG.E R20, desc[UR16][R4.64+0xc] ;  /* 0x00000c1004147981 */ /* 0x000f62000c1e1900 */
[----:B------:R-:W-:-:S03]  /*0420*/  LOP3.LUT R18, R11, R18, RZ, 0x3c, !PT ;  /* 0x000000120b127212 */ /* 0x000fc600078e3cff */
[----:B------:R-:W5:Y:S01]  /*0430*/  LDG.E R11, desc[UR16][R4.64+0x10] ;  /* 0x00001010040b7981 */ /* 0x000f62000c1e1900 */
[----:B------:R-:W-:-:S03]  /*0440*/  LOP3.LUT R17, R12, R17, RZ, 0x3c, !PT ;  /* 0x000000110c117212 */ /* 0x000fc600078e3cff */
[----:B------:R-:W5:Y:S01]  /*0450*/  LDG.E R12, desc[UR16][R2.64+0x10] ;  /* 0x00001010020c7981 */ /* 0x000f62000c1e1900 */
[----:B--2---:R-:W-:Y:S02]  /*0460*/  LOP3.LUT R15, R14, R15, RZ, 0x3c, !PT ;  /* 0x0000000f0e0f7212 */ /* 0x004fe400078e3cff */
[----:B---3--:R-:W-:Y:S02]  /*0470*/  LOP3.LUT R16, R16, R9, RZ, 0x3c, !PT ;  /* 0x0000000910107212 */ /* 0x008fe400078e3cff */
[----:B------:R-:W2:Y:S01]  /*0480*/  LDG.E R9, desc[UR16][R2.64+0x14] ;  /* 0x0000141002097981 */ /* 0x000ea2000c1e1900 */
[----:B----4-:R-:W-:-:S03]  /*0490*/  LOP3.LUT R14, R25, R22, RZ, 0x3c, !PT ;  /* 0x00000016190e7212 */ /* 0x010fc600078e3cff */
[----:B------:R-:W2:Y:S04]  /*04a0*/  LDG.E R22, desc[UR16][R4.64+0x14] ;  /* 0x0000141004167981 */ /* 0x000ea8000c1e1900 */
[----:B------:R-:W3:Y:S01]  /*04b0*/  LDG.E R25, desc[UR16][R2.64+0x1c] ;  /* 0x00001c1002197981 */ /* 0x000ee2000c1e1900 */
[----:B-----5:R-:W-:-:S03]  /*04c0*/  LOP3.LUT R13, R20, R13, RZ, 0x3c, !PT ;  /* 0x0000000d140d7212 */ /* 0x020fc600078e3cff */
[----:B------:R-:W4:Y:S01]  /*04d0*/  LDG.E R20, desc[UR16][R4.64+0x18] ;  /* 0x0000181004147981 */ /* 0x000f22000c1e1900 */
[----:B------:R-:W-:-:S03]  /*04e0*/  LOP3.LUT R12, R11, R12, RZ, 0x3c, !PT ;  /* 0x0000000c0b0c7212 */ /* 0x000fc600078e3cff */
[----:B------:R0:W4:Y:S01]  /*04f0*/  LDG.E R11, desc[UR16][R2.64+0x18] ;  /* 0x00001810020b7981 */ /* 0x000122000c1e1900 */
[----:B------:R-:W-:Y:S08]  /*0500*/  POPC R27, R27 ;  /* 0x0000001b001b7309 */ /* 0x000ff00000000000 */
[----:B------:R-:W1:Y:S08]  /*0510*/  POPC R28, R28 ;  /* 0x0000001c001c7309 */ /* 0x000e700000000000 */
[----:B------:R-:W-:Y:S08]  /*0520*/  POPC R26, R26 ;  /* 0x0000001a001a7309 */ /* 0x000ff00000000000 */
[----:B------:R-:W5:Y:S01]  /*0530*/  POPC R23, R23 ;  /* 0x0000001700177309 */ /* 0x000f620000000000 */
[----:B-1----:R-:W-:-:S07]  /*0540*/  IADD3 R27, PT, PT, R28, R27, R10 ;  /* 0x0000001b1c1b7210 */ /* 0x002fce0007ffe00a */
[----:B------:R-:W-:Y:S08]  /*0550*/  POPC R21, R21 ;  /* 0x0000001500157309 */ /* 0x000ff00000000000 */
[----:B------:R-:W1:Y:S01]  /*0560*/  POPC R19, R19 ;  /* 0x0000001300137309 */ /* 0x000e620000000000 */
[----:B-----5:R-:W-:-:S07]  /*0570*/  IADD3 R26, PT, PT, R23, R26, R27 ;  /* 0x0000001a171a7210 */ /* 0x020fce0007ffe01b */
        /* <DEDUP_REMOVED lines=8> */
[----:B------:R-:W-:-:S07]  /*0600*/  UIADD3 UR11, UPT, UPT, UR11, 0x10, URZ ;  /* 0x000000100b0b7890 */ /* 0x000fce000fffe0ff */
[----:B------:R-:W-:Y:S01]  /*0610*/  POPC R12, R12 ;  /* 0x0000000c000c7309 */ /* 0x000fe20000000000 */
[----:B-1----:R-:W-:Y:S01]  /*0620*/  IADD3 R15, PT, PT, R15, R16, R17 ;  /* 0x000000100f0f7210 */ /* 0x002fe20007ffe011 */
[----:B------:R-:W-:Y:S01]  /*0630*/  UISETP.NE.AND UP1, UPT, UR11, URZ, UPT ;  /* 0x000000ff0b00728c */ /* 0x000fe2000bf25270 */
[----:B0-----:R-:W-:Y:S02]  /*0640*/  IADD3 R2, P0, PT, R2, 0x40, RZ ;  /* 0x0000004002027810 */ /* 0x001fe40007f1e0ff */
[----:B-----5:R-:W-:-:S03]  /*0650*/  IADD3 R13, PT, PT, R13, R14, R15 ;  /* 0x0000000e0d0d7210 */ /* 0x020fc60007ffe00f */
[----:B------:R-:W-:Y:S02]  /*0660*/  IMAD.X R3, RZ, RZ, R3, P0 ;  /* 0x000000ffff037224 */ /* 0x000fe400000e0603 */
[----:B------:R-:W-:Y:S01]  /*0670*/  VIADD R6, R6, 0x10 ;  /* 0x0000001006067836 */ /* 0x000fe20000000000 */
[----:B--2---:R-:W-:Y:S02]  /*0680*/  LOP3.LUT R9, R22, R9, RZ, 0x3c, !PT ;  /* 0x0000000916097212 */ /* 0x004fe400078e3cff */
[----:B---3--:R-:W-:Y:S02]  /*0690*/  LOP3.LUT R24, R24, R25, RZ, 0x3c, !PT ;  /* 0x0000001918187212 */ /* 0x008fe400078e3cff */
[----:B------:R-:W0:Y:S08]  /*06a0*/  POPC R5, R9 ;  /* 0x0000000900057309 */ /* 0x000e300000000000 */
[----:B------:R-:W-:Y:S01]  /*06b0*/  POPC R24, R24 ;  /* 0x0000001800187309 */ /* 0x000fe20000000000 */
[----:B----4-:R-:W-:-:S07]  /*06c0*/  LOP3.LUT R11, R20, R11, RZ, 0x3c, !PT ;  /* 0x0000000b140b7212 */ /* 0x010fce00078e3cff */
[----:B------:R-:W1:Y:S01]  /*06d0*/  POPC R10, R11 ;  /* 0x0000000b000a7309 */ /* 0x000e620000000000 */
[----:B0-----:R-:W-:-:S04]  /*06e0*/  IADD3 R5, PT, PT, R5, R12, R13 ;  /* 0x0000000c05057210 */ /* 0x001fc80007ffe00d */
[----:B-1----:R-:W-:Y:S01]  /*06f0*/  IADD3 R10, PT, PT, R24, R10, R5 ;  /* 0x0000000a180a7210 */ /* 0x002fe20007ffe005 */
[----:B------:R-:W-:Y:S06]  /*0700*/  BRA.U UP1, `(.L_x_12) ;  /* 0xfffffff901bc7547 */ /* 0x000fec000b83ffff */
.L_x_11:
[----:B------:R-:W-:Y:S05]  /*0710*/  BRA.U !UP0, `(.L_x_10) ;  /* 0x0000000508847547 */ /* 0x000fea000b800000 */
[----:B------:R-:W-:Y:S02]  /*0720*/  UISETP.GE.U32.AND UP0, UPT, UR9, 0x8, UPT ;  /* 0x000000080900788c */ /* 0x000fe4000bf06070 */
[----:B------:R-:W-:-:S04]  /*0730*/  ULOP3.LUT UR5, UR8, 0x7, URZ, 0xc0, !UPT ;  /* 0x0000000708057892 */ /* 0x000fc8000f8ec0ff */
[----:B------:R-:W-:-:S03]  /*0740*/  UISETP.NE.AND UP1, UPT, UR5, URZ, UPT ;  /* 0x000000ff0500728c */ /* 0x000fc6000bf25270 */
[----:B------:R-:W-:Y:S08]  /*0750*/  BRA.U !UP0, `(.L_x_13) ;  /* 0x0000000108a87547 */ /* 0x000ff0000b800000 */
[----:B------:R-:W0:Y:S01]  /*0760*/  LDC.64 R4, c[0x0][0x388] ;  /* 0x0000e200ff047b82 */ /* 0x000e220000000a00 */
[----:B------:R-:W-:-:S07]  /*0770*/  IMAD.IADD R9, R7, 0x1, R8 ;  /* 0x0000000107097824 */ /* 0x000fce00078e0208 */
[----:B------:R-:W1:Y:S01]  /*0780*/  LDC.64 R2, c[0x0][0x380] ;  /* 0x0000e000ff027b82 */ /* 0x000e620000000a00 */
[----:B0-----:R-:W-:-:S05]  /*0790*/  IMAD.WIDE R4, R9, 0x4, R4 ;  /* 0x0000000409047825 */ /* 0x001fca00078e0204 */
[----:B------:R-:W2:Y:S01]  /*07a0*/  LDG.E R20, desc[UR16][R4.64] ;  /* 0x0000001004147981 */ /* 0x000ea2000c1e1900 */
[----:B-1----:R-:W-:-:S03]  /*07b0*/  IMAD.WIDE.U32 R2, R8, 0x4, R2 ;  /* 0x0000000408027825 */ /* 0x002fc600078e0002 */
[----:B------:R-:W3:Y:S04]  /*07c0*/  LDG.E R22, desc[UR16][R4.64+0x4] ;  /* 0x0000041004167981 */ /* 0x000ee8000c1e1900 */
[----:B------:R-:W2:Y:S04]  /*07d0*/  LDG.E R19, desc[UR16][R2.64] ;  /* 0x0000001002137981 */ /* 0x000ea8000c1e1900 */
[----:B------:R-:W3:Y:S04]  /*07e0*/  LDG.E R21, desc[UR16][R2.64+0x4] ;  /* 0x0000041002157981 */ /* 0x000ee8000c1e1900 */
[----:B------:R-:W4:Y:S04]  /*07f0*/  LDG.E R15, desc[UR16][R4.64+0xc] ;  /* 0x00000c10040f7981 */ /* 0x000f28000c1e1900 */
        /* <DEDUP_REMOVED lines=9> */
[----:B------:R0:W5:Y:S04]  /*0890*/  LDG.E R13, desc[UR16][R4.64+0x18] ;  /* 0x00001810040d7981 */ /* 0x000168000c1e1900 */
[----:B------:R-:W5:Y:S01]  /*08a0*/  LDG.E R6, desc[UR16][R2.64+0x18] ;  /* 0x0000181002067981 */ /* 0x000f62000c1e1900 */
[----:B------:R-:W-:Y:S01]  /*08b0*/  VIADD R8, R8, 0x8 ;  /* 0x0000000808087836 */ /* 0x000fe20000000000 */
[----:B--2---:R-:W-:-:S02]  /*08c0*/  LOP3.LUT R19, R20, R19, RZ, 0x3c, !PT ;  /* 0x0000001314137212 */ /* 0x004fc400078e3cff */
[----:B---3--:R-:W-:-:S04]  /*08d0*/  LOP3.LUT R21, R22, R21, RZ, 0x3c, !PT ;  /* 0x0000001516157212 */ /* 0x008fc800078e3cff */
[----:B------:R-:W-:Y:S01]  /*08e0*/  POPC R19, R19 ;  /* 0x0000001300137309 */ /* 0x000fe20000000000 */
[----:B----4-:R-:W-:-:S07]  /*08f0*/  LOP3.LUT R15, R15, R16, RZ, 0x3c, !PT ;  /* 0x000000100f0f7212 */ /* 0x010fce00078e3cff */
[----:B------:R-:W1:Y:S01]  /*0900*/  POPC R20, R21 ;  /* 0x0000001500147309 */ /* 0x000e620000000000 */
[----:B-----5:R-:W-:-:S07]  /*0910*/  LOP3.LUT R23, R24, R23, RZ, 0x3c, !PT ;  /* 0x0000001718177212 */ /* 0x020fce00078e3cff */
[----:B------:R-:W-:Y:S01]  /*0920*/  POPC R15, R15 ;  /* 0x0000000f000f7309 */ /* 0x000fe20000000000 */
[----:B------:R-:W-:-:S07]  /*0930*/  LOP3.LUT R9, R12, R9, RZ, 0x3c, !PT ;  /* 0x000000090c097212 */ /* 0x000fce00078e3cff */
[----:B------:R-:W2:Y:S01]  /*0940*/  POPC R22, R23 ;  /* 0x0000001700167309 */ /* 0x000ea20000000000 */
[----:B------:R-:W-:-:S07]  /*0950*/  LOP3.LUT R11, R14, R11, RZ, 0x3c, !PT ;  /* 0x0000000b0e0b7212 */ /* 0x000fce00078e3cff */
[----:B------:R-:W-:Y:S01]  /*0960*/  POPC R9, R9 ;  /* 0x0000000900097309 */ /* 0x000fe20000000000 */
[----:B------:R-:W-:-:S07]  /*0970*/  LOP3.LUT R17, R17, R18, RZ, 0x3c, !PT ;  /* 0x0000001211117212 */ /* 0x000fce00078e3cff */
[----:B0-----:R-:W0:Y:S01]  /*0980*/  POPC R4, R11 ;  /* 0x0000000b00047309 */ /* 0x001e220000000000 */
[----:B------:R-:W-:-:S07]  /*0990*/  LOP3.LUT R6, R13, R6, RZ, 0x3c, !PT ;  /* 0x000000060d067212 */ /* 0x000fce00078e3cff */
[----:B------:R-:W-:Y:S01]  /*09a0*/  POPC R17, R17 ;  /* 0x0000001100117309 */ /* 0x000fe20000000000 */
[----:B-1----:R-:W-:-:S07]  /*09b0*/  IADD3 R19, PT, PT, R20, R19, R10 ;  /* 0x0000001314137210 */ /* 0x002fce0007ffe00a */
[----:B------:R-:W1:Y:S01]  /*09c0*/  POPC R3, R6 ;  /* 0x0000000600037309 */ /* 0x000e620000000000 */
[----:B--2---:R-:W-:-:S04]  /*09d0*/  IADD3 R19, PT, PT, R15, R22, R19 ;  /* 0x000000160f137210 */ /* 0x004fc80007ffe013 */
[----:B0-----:R-:W-:-:S04]  /*09e0*/  IADD3 R4, PT, PT, R9, R4, R19 ;  /* 0x0000000409047210 */ /* 0x001fc80007ffe013 */
[----:B-1----:R-:W-:-:S07]  /*09f0*/  IADD3 R10, PT, PT, R17, R3, R4 ;  /* 0x00000003110a7210 */ /* 0x002fce0007ffe004 */
.L_x_13:
        /* <DEDUP_REMOVED lines=17> */
[----:B------:R-:W5:Y:S01]  /*0b10*/  LDG.E R13, desc[UR16][R2.64+0x8] ;  /* 0x00000810020d7981 */ /* 0x000f62000c1e1900 */
[----:B------:R-:W-:Y:S01]  /*0b20*/  VIADD R8, R8, 0x4 ;  /* 0x0000000408087836 */ /* 0x000fe20000000000 */
[----:B--2---:R-:W-:-:S02]  /*0b30*/  LOP3.LUT R11, R12, R11, RZ, 0x3c, !PT ;  /* 0x0000000b0c0b7212 */ /* 0x004fc400078e3cff */
[----:B---3--:R-:W-:-:S04]  /*0b40*/  LOP3.LUT R6, R9, R6, RZ, 0x3c, !PT ;  /* 0x0000000609067212 */ /* 0x008fc800078e3cff */
[----:B------:R-:W-:Y:S01]  /*0b50*/  POPC R11, R11 ;  /* 0x0000000b000b7309 */ /* 0x000fe20000000000 */
[----:B----4-:R-:W-:-:S07]  /*0b60*/  LOP3.LUT R15, R16, R15, RZ, 0x3c, !PT ;  /* 0x0000000f100f7212 */ /* 0x010fce00078e3cff */
[----:B------:R-:W0:Y:S01]  /*0b70*/  POPC R9, R6 ;  /* 0x0000000600097309 */ /* 0x000e220000000000 */
[----:B-----5:R-:W-:-:S07]  /*0b80*/  LOP3.LUT R13, R14, R13, RZ, 0x3c, !PT ;  /* 0x0000000d0e0d7212 */ /* 0x020fce00078e3cff */
[----:B------:R-:W-:Y:S08]  /*0b90*/  POPC R15, R15 ;  /* 0x0000000f000f7309 */ /* 0x000ff00000000000 */
[----:B------:R-:W1:Y:S01]  /*0ba0*/  POPC R12, R13 ;  /* 0x0000000d000c7309 */ /* 0x000e620000000000 */
[----:B0-----:R-:W-:-:S04]  /*0bb0*/  IADD3 R9, PT, PT, R11, R9, R10 ;  /* 0x000000090b097210 */ /* 0x001fc80007ffe00a */
[----:B-1----:R-:W-:-:S07]  /*0bc0*/  IADD3 R10, PT, PT, R15, R12, R9 ;  /* 0x0000000c0f0a7210 */ /* 0x002fce0007ffe009 */
.L_x_14:
[----:B------:R-:W-:Y:S05]  /*0bd0*/  BRA.U !UP1, `(.L_x_10) ;  /* 0x0000000109547547 */ /* 0x000fea000b800000 */
[----:B------:R-:W0:Y:S01]  /*0be0*/  LDC.64 R4, c[0x0][0x380] ;  /* 0x0000e000ff047b82 */ /* 0x000e220000000a00 */
[----:B------:R-:W-:Y:S01]  /*0bf0*/  IMAD.IADD R9, R7, 0x1, R8 ;  /* 0x0000000107097824 */ /* 0x000fe200078e0208 */
[----:B------:R-:W-:-:S06]  /*0c00*/  UIADD3 UR4, UPT, UPT, -UR4, URZ, URZ ;  /* 0x000000ff04047290 */ /* 0x000fcc000fffe1ff */
[----:B------:R-:W1:Y:S01]  /*0c10*/  LDC.64 R2, c[0x0][0x388] ;  /* 0x0000e200ff027b82 */ /* 0x000e620000000a00 */
[----:B0-----:R-:W-:-:S04]  /*0c20*/  IMAD.WIDE.U32 R4, R8, 0x4, R4 ;  /* 0x0000000408047825 */ /* 0x001fc800078e0004 */
[----:B------:R-:W-:Y:S02]  /*0c30*/  IMAD.MOV.U32 R12, RZ, RZ, R4 ;  /* 0x000000ffff0c7224 */ /* 0x000fe400078e0004 */
[----:B------:R-:W-:-:S07]  /*0c40*/  IMAD.MOV.U32 R13, RZ, RZ, R5 ;  /* 0x000000ffff0d7224 */ /* 0x000fce00078e0005 */
.L_x_15:
[----:B-1----:R-:W-:-:S04]  /*0c50*/  IMAD.WIDE R4, R9, 0x4, R2 ;  /* 0x0000000409047825 */ /* 0x002fc800078e0202 */
[----:B------:R-:W-:Y:S02]  /*0c60*/  IMAD.MOV.U32 R6, RZ, RZ, R12 ;  /* 0x000000ffff067224 */ /* 0x000fe400078e000c */
[----:B------:R-:W-:Y:S01]  /*0c70*/  IMAD.MOV.U32 R7, RZ, RZ, R13 ;  /* 0x000000ffff077224 */ /* 0x000fe200078e000d */
[----:B------:R-:W2:Y:S04]  /*0c80*/  LDG.E R5, desc[UR16][R4.64] ;  /* 0x0000001004057981 */ /* 0x000ea8000c1e1900 */
[----:B------:R-:W2:Y:S01]  /*0c90*/  LDG.E R6, desc[UR16][R6.64] ;  /* 0x0000001006067981 */ /* 0x000ea2000c1e1900 */
[----:B------:R-:W-:Y:S01]  /*0ca0*/  UIADD3 UR4, UPT, UPT, UR4, 0x1, URZ ;  /* 0x0000000104047890 */ /* 0x000fe2000fffe0ff */
[----:B------:R-:W-:Y:S01]  /*0cb0*/  IADD3 R12, P0, PT, R12, 0x4, RZ ;  /* 0x000000040c0c7810 */ /* 0x000fe20007f1e0ff */
[----:B------:R-:W-:-:S02]  /*0cc0*/  VIADD R9, R9, 0x1 ;  /* 0x0000000109097836 */ /* 0x000fc40000000000 */
[----:B------:R-:W-:Y:S02]  /*0cd0*/  UISETP.NE.AND UP0, UPT, UR4, URZ, UPT ;  /* 0x000000ff0400728c */ /* 0x000fe4000bf05270 */
[----:B------:R-:W-:Y:S01]  /*0ce0*/  IMAD.X R13, RZ, RZ, R13, P0 ;  /* 0x000000ffff0d7224 */ /* 0x000fe200000e060d */
[----:B--2---:R-:W-:-:S04]  /*0cf0*/  LOP3.LUT R8, R5, R6, RZ, 0x3c, !PT ;  /* 0x0000000605087212 */ /* 0x004fc800078e3cff */
[----:B------:R-:W0:Y:S02]  /*0d00*/  POPC R11, R8 ;  /* 0x00000008000b7309 */ /* 0x000e240000000000 */
[----:B0-----:R-:W-:Y:S01]  /*0d10*/  IMAD.IADD R10, R11, 0x1, R10 ;  /* 0x000000010b0a7824 */ /* 0x001fe200078e020a */
[----:B------:R-:W-:Y:S06]  /*0d20*/  BRA.U UP0, `(.L_x_15) ;  /* 0xfffffffd00c87547 */ /* 0x000fec000b83ffff */
.L_x_10:
[----:B------:R-:W0:Y:S02]  /*0d30*/  LDC.64 R2, c[0x0][0x390] ;  /* 0x0000e400ff027b82 */ /* 0x000e240000000a00 */
[----:B0-----:R-:W-:-:S05]  /*0d40*/  IMAD.WIDE R2, R0, 0x4, R2 ;  /* 0x0000000400027825 */ /* 0x001fca00078e0202 */
[----:B------:R-:W-:Y:S01]  /*0d50*/  STG.E desc[UR16][R2.64], R10 ;  /* 0x0000000a02007986 */ /* 0x000fe2000c101910 */
[----:B------:R-:W-:Y:S05]  /*0d60*/  EXIT ;  /* 0x000000000000794d */ /* 0x000fea0003800000 */
.L_x_16:
        /* <DEDUP_REMOVED lines=9> */
.L_x_25:


//--------------------- .text._Z9kernelXORPjS_Piii --------------------------
	.section	.text._Z9kernelXORPjS_Piii,"ax",@progbits
	.align	128
        .global         _Z9kernelXORPjS_Piii
        .type           _Z9kernelXORPjS_Piii,@function
        .size           _Z9kernelXORPjS_Piii,(.L_x_26 - _Z9kernelXORPjS_Piii)
        .other          _Z9kernelXORPjS_Piii,@"STO_CUDA_ENTRY STV_DEFAULT"
_Z9kernelXORPjS_Piii:
.text._Z9kernelXORPjS_Piii:
        /* <DEDUP_REMOVED lines=32> */
.L_x_19:
        /* <DEDUP_REMOVED lines=81> */
.L_x_18:
        /* <DEDUP_REMOVED lines=47> */
.L_x_20:
        /* <DEDUP_REMOVED lines=29> */
.L_x_21:
        /* <DEDUP_REMOVED lines=8> */
.L_x_22:
        /* <DEDUP_REMOVED lines=14> */
.L_x_17:
[----:B------:R-:W0:Y:S02]  /*0d30*/  LDC.64 R2, c[0x0][0x390] ;  /* 0x0000e400ff027b82 */ /* 0x000e240000000a00 */
[----:B0-----:R-:W-:-:S05]  /*0d40*/  IMAD.WIDE R2, R0, 0x4, R2 ;  /* 0x0000000400027825 */ /* 0x001fca00078e0202 */
[----:B------:R-:W-:Y:S01]  /*0d50*/  STG.E desc[UR16][R2.64], R10 ;  /* 0x0000000a02007986 */ /* 0x000fe2000c101910 */
[----:B------:R-:W-:Y:S05]  /*0d60*/  EXIT ;  /* 0x000000000000794d */ /* 0x000fea0003800000 */
.L_x_23:
        /* <DEDUP_REMOVED lines=9> */
.L_x_26:


//--------------------- .nv.shared._Z13kernelXOR_impPKjS0_Piii --------------------------
	.section	.nv.shared._Z13kernelXOR_impPKjS0_Piii,"aw",@nobits
	.sectionflags	@""
	.align	4
.nv.shared._Z13kernelXOR_impPKjS0_Piii:
	.zero		4096


//--------------------- .nv.shared.reserved.0     --------------------------
	.section	.nv.shared.reserved.0,"aw",@nobits
	.weak		__nv_reservedSMEM_offset_0_alias
	.size		__nv_reservedSMEM_offset_0_alias, 0, 64
	.other		__nv_reservedSMEM_offset_0_alias,@"STO_CUDA_RESERVED_SHARED STV_DEFAULT"
__nv_reservedSMEM_offset_0_alias:
	.zero		0
	.zero		64


//--------------------- .nv.constant0._Z13kernelXOR_impPKjS0_Piii --------------------------
	.section	.nv.constant0._Z13kernelXOR_impPKjS0_Piii,"a",@progbits
	.sectionflags	@""
	.align	4
.nv.constant0._Z13kernelXOR_impPKjS0_Piii:
	.zero		928


//--------------------- .nv.constant0._Z10kernelXOR2PjS_Piii --------------------------
	.section	.nv.constant0._Z10kernelXOR2PjS_Piii,"a",@progbits
	.sectionflags	@""
	.align	4
.nv.constant0._Z10kernelXOR2PjS_Piii:
	.zero		928


//--------------------- .nv.constant0._Z9kernelXORPjS_Piii --------------------------
	.section	.nv.constant0._Z9kernelXORPjS_Piii,"a",@progbits
	.sectionflags	@""
	.align	4
.nv.constant0._Z9kernelXORPjS_Piii:
	.zero		928


//--------------------- SYMBOLS --------------------------

	.type		.nv.reservedSmem.offset0,@object
	.size		.nv.reservedSmem.offset0,0x4
	.type		.nv.reservedSmem.cap,@object
	.size		.nv.reservedSmem.cap,0x4
